//
// Generated by NVIDIA NVVM Compiler
//
// Compiler Build ID: CL-36424714
// Cuda compilation tools, release 13.0, V13.0.88
// Based on NVVM 20.0.0
//

.version 9.0
.target sm_100
.address_size 64

	// .globl	_Z14transposeNaivePfS_i
// _ZZ15transposeSharedILi8EEvPfS0_iE6buffer has been demoted
// _ZZ15transposeSharedILi16EEvPfS0_iE6buffer has been demoted
// _ZZ15transposeSharedILi32EEvPfS0_iE6buffer has been demoted
// _ZZ18transposeSharedwBCILi8EEvPfS0_iE6buffer has been demoted
// _ZZ18transposeSharedwBCILi16EEvPfS0_iE6buffer has been demoted
// _ZZ18transposeSharedwBCILi32EEvPfS0_iE6buffer has been demoted
// _ZZ17transposeUnrolledILi32ELi16EEvPfS0_iE6buffer has been demoted
// _ZZ17transposeUnrolledILi32ELi8EEvPfS0_iE6buffer has been demoted
// _ZZ17transposeUnrolledILi64ELi16EEvPfS0_iE6buffer has been demoted

.visible .entry _Z14transposeNaivePfS_i(
	.param .u64 .ptr .align 1 _Z14transposeNaivePfS_i_param_0,
	.param .u64 .ptr .align 1 _Z14transposeNaivePfS_i_param_1,
	.param .u32 _Z14transposeNaivePfS_i_param_2
)
{
	.reg .pred 	%p<2>;
	.reg .b32 	%r<15>;
	.reg .b32 	%f<2>;
	.reg .b64 	%rd<9>;

	ld.param.u64 	%rd1, [_Z14transposeNaivePfS_i_param_0];
	ld.param.u64 	%rd2, [_Z14transposeNaivePfS_i_param_1];
	ld.param.u32 	%r4, [_Z14transposeNaivePfS_i_param_2];
	mov.u32 	%r5, %ctaid.x;
	mov.u32 	%r6, %ntid.x;
	mov.u32 	%r7, %tid.x;
	mad.lo.s32 	%r1, %r5, %r6, %r7;
	mov.u32 	%r8, %ctaid.y;
	mov.u32 	%r9, %ntid.y;
	mov.u32 	%r10, %tid.y;
	mad.lo.s32 	%r11, %r8, %r9, %r10;
	max.s32 	%r12, %r1, %r11;
	setp.ge.s32 	%p1, %r12, %r4;
	@%p1 bra 	$L__BB0_2;
	cvta.to.global.u64 	%rd3, %rd1;
	cvta.to.global.u64 	%rd4, %rd2;
	mad.lo.s32 	%r13, %r4, %r1, %r11;
	mul.wide.s32 	%rd5, %r13, 4;
	add.s64 	%rd6, %rd3, %rd5;
	ld.global.f32 	%f1, [%rd6];
	mad.lo.s32 	%r14, %r4, %r11, %r1;
	mul.wide.s32 	%rd7, %r14, 4;
	add.s64 	%rd8, %rd4, %rd7;
	st.global.f32 	[%rd8], %f1;
$L__BB0_2:
	ret;

}
	// .globl	_Z15transposeSharedILi8EEvPfS0_i
.visible .entry _Z15transposeSharedILi8EEvPfS0_i(
	.param .u64 .ptr .align 1 _Z15transposeSharedILi8EEvPfS0_i_param_0,
	.param .u64 .ptr .align 1 _Z15transposeSharedILi8EEvPfS0_i_param_1,
	.param .u32 _Z15transposeSharedILi8EEvPfS0_i_param_2
)
{
	.reg .pred 	%p<3>;
	.reg .b32 	%r<27>;
	.reg .b32 	%f<3>;
	.reg .b64 	%rd<9>;
	// demoted variable
	.shared .align 4 .b8 _ZZ15transposeSharedILi8EEvPfS0_iE6buffer[256];
	ld.param.u64 	%rd1, [_Z15transposeSharedILi8EEvPfS0_i_param_0];
	ld.param.u64 	%rd2, [_Z15transposeSharedILi8EEvPfS0_i_param_1];
	ld.param.u32 	%r7, [_Z15transposeSharedILi8EEvPfS0_i_param_2];
	mov.u32 	%r8, %ctaid.x;
	shl.b32 	%r9, %r8, 3;
	mov.u32 	%r10, %ctaid.y;
	shl.b32 	%r11, %r10, 3;
	mov.u32 	%r1, %tid.y;
	add.s32 	%r2, %r11, %r1;
	mov.u32 	%r3, %tid.x;
	add.s32 	%r4, %r9, %r3;
	add.s32 	%r5, %r9, %r1;
	add.s32 	%r6, %r11, %r3;
	max.s32 	%r12, %r2, %r4;
	setp.ge.s32 	%p1, %r12, %r7;
	@%p1 bra 	$L__BB1_2;
	cvta.to.global.u64 	%rd3, %rd1;
	mad.lo.s32 	%r13, %r7, %r2, %r4;
	mul.wide.s32 	%rd4, %r13, 4;
	add.s64 	%rd5, %rd3, %rd4;
	ld.global.f32 	%f1, [%rd5];
	shl.b32 	%r14, %r3, 5;
	mov.u32 	%r15, _ZZ15transposeSharedILi8EEvPfS0_iE6buffer;
	add.s32 	%r16, %r15, %r14;
	shl.b32 	%r17, %r1, 2;
	add.s32 	%r18, %r16, %r17;
	st.shared.f32 	[%r18], %f1;
$L__BB1_2:
	bar.sync 	0;
	max.s32 	%r20, %r5, %r6;
	setp.ge.s32 	%p2, %r20, %r7;
	@%p2 bra 	$L__BB1_4;
	shl.b32 	%r21, %r1, 5;
	mov.u32 	%r22, _ZZ15transposeSharedILi8EEvPfS0_iE6buffer;
	add.s32 	%r23, %r22, %r21;
	shl.b32 	%r24, %r3, 2;
	add.s32 	%r25, %r23, %r24;
	ld.shared.f32 	%f2, [%r25];
	mad.lo.s32 	%r26, %r7, %r5, %r6;
	cvta.to.global.u64 	%rd6, %rd2;
	mul.wide.s32 	%rd7, %r26, 4;
	add.s64 	%rd8, %rd6, %rd7;
	st.global.f32 	[%rd8], %f2;
$L__BB1_4:
	ret;

}
	// .globl	_Z15transposeSharedILi16EEvPfS0_i
.visible .entry _Z15transposeSharedILi16EEvPfS0_i(
	.param .u64 .ptr .align 1 _Z15transposeSharedILi16EEvPfS0_i_param_0,
	.param .u64 .ptr .align 1 _Z15transposeSharedILi16EEvPfS0_i_param_1,
	.param .u32 _Z15transposeSharedILi16EEvPfS0_i_param_2
)
{
	.reg .pred 	%p<3>;
	.reg .b32 	%r<27>;
	.reg .b32 	%f<3>;
	.reg .b64 	%rd<9>;
	// demoted variable
	.shared .align 4 .b8 _ZZ15transposeSharedILi16EEvPfS0_iE6buffer[1024];
	ld.param.u64 	%rd1, [_Z15transposeSharedILi16EEvPfS0_i_param_0];
	ld.param.u64 	%rd2, [_Z15transposeSharedILi16EEvPfS0_i_param_1];
	ld.param.u32 	%r7, [_Z15transposeSharedILi16EEvPfS0_i_param_2];
	mov.u32 	%r8, %ctaid.x;
	shl.b32 	%r9, %r8, 4;
	mov.u32 	%r10, %ctaid.y;
	shl.b32 	%r11, %r10, 4;
	mov.u32 	%r1, %tid.y;
	add.s32 	%r2, %r11, %r1;
	mov.u32 	%r3, %tid.x;
	add.s32 	%r4, %r9, %r3;
	add.s32 	%r5, %r9, %r1;
	add.s32 	%r6, %r11, %r3;
	max.s32 	%r12, %r2, %r4;
	setp.ge.s32 	%p1, %r12, %r7;
	@%p1 bra 	$L__BB2_2;
	cvta.to.global.u64 	%rd3, %rd1;
	mad.lo.s32 	%r13, %r7, %r2, %r4;
	mul.wide.s32 	%rd4, %r13, 4;
	add.s64 	%rd5, %rd3, %rd4;
	ld.global.f32 	%f1, [%rd5];
	shl.b32 	%r14, %r3, 6;
	mov.u32 	%r15, _ZZ15transposeSharedILi16EEvPfS0_iE6buffer;
	add.s32 	%r16, %r15, %r14;
	shl.b32 	%r17, %r1, 2;
	add.s32 	%r18, %r16, %r17;
	st.shared.f32 	[%r18], %f1;
$L__BB2_2:
	bar.sync 	0;
	max.s32 	%r20, %r5, %r6;
	setp.ge.s32 	%p2, %r20, %r7;
	@%p2 bra 	$L__BB2_4;
	shl.b32 	%r21, %r1, 6;
	mov.u32 	%r22, _ZZ15transposeSharedILi16EEvPfS0_iE6buffer;
	add.s32 	%r23, %r22, %r21;
	shl.b32 	%r24, %r3, 2;
	add.s32 	%r25, %r23, %r24;
	ld.shared.f32 	%f2, [%r25];
	mad.lo.s32 	%r26, %r7, %r5, %r6;
	cvta.to.global.u64 	%rd6, %rd2;
	mul.wide.s32 	%rd7, %r26, 4;
	add.s64 	%rd8, %rd6, %rd7;
	st.global.f32 	[%rd8], %f2;
$L__BB2_4:
	ret;

}
	// .globl	_Z15transposeSharedILi32EEvPfS0_i
.visible .entry _Z15transposeSharedILi32EEvPfS0_i(
	.param .u64 .ptr .align 1 _Z15transposeSharedILi32EEvPfS0_i_param_0,
	.param .u64 .ptr .align 1 _Z15transposeSharedILi32EEvPfS0_i_param_1,
	.param .u32 _Z15transposeSharedILi32EEvPfS0_i_param_2
)
{
	.reg .pred 	%p<3>;
	.reg .b32 	%r<27>;
	.reg .b32 	%f<3>;
	.reg .b64 	%rd<9>;
	// demoted variable
	.shared .align 4 .b8 _ZZ15transposeSharedILi32EEvPfS0_iE6buffer[4096];
	ld.param.u64 	%rd1, [_Z15transposeSharedILi32EEvPfS0_i_param_0];
	ld.param.u64 	%rd2, [_Z15transposeSharedILi32EEvPfS0_i_param_1];
	ld.param.u32 	%r7, [_Z15transposeSharedILi32EEvPfS0_i_param_2];
	mov.u32 	%r8, %ctaid.x;
	shl.b32 	%r9, %r8, 5;
	mov.u32 	%r10, %ctaid.y;
	shl.b32 	%r11, %r10, 5;
	mov.u32 	%r1, %tid.y;
	add.s32 	%r2, %r11, %r1;
	mov.u32 	%r3, %tid.x;
	add.s32 	%r4, %r9, %r3;
	add.s32 	%r5, %r9, %r1;
	add.s32 	%r6, %r11, %r3;
	max.s32 	%r12, %r2, %r4;
	setp.ge.s32 	%p1, %r12, %r7;
	@%p1 bra 	$L__BB3_2;
	cvta.to.global.u64 	%rd3, %rd1;
	mad.lo.s32 	%r13, %r7, %r2, %r4;
	mul.wide.s32 	%rd4, %r13, 4;
	add.s64 	%rd5, %rd3, %rd4;
	ld.global.f32 	%f1, [%rd5];
	shl.b32 	%r14, %r3, 7;
	mov.u32 	%r15, _ZZ15transposeSharedILi32EEvPfS0_iE6buffer;
	add.s32 	%r16, %r15, %r14;
	shl.b32 	%r17, %r1, 2;
	add.s32 	%r18, %r16, %r17;
	st.shared.f32 	[%r18], %f1;
$L__BB3_2:
	bar.sync 	0;
	max.s32 	%r20, %r5, %r6;
	setp.ge.s32 	%p2, %r20, %r7;
	@%p2 bra 	$L__BB3_4;
	shl.b32 	%r21, %r1, 7;
	mov.u32 	%r22, _ZZ15transposeSharedILi32EEvPfS0_iE6buffer;
	add.s32 	%r23, %r22, %r21;
	shl.b32 	%r24, %r3, 2;
	add.s32 	%r25, %r23, %r24;
	ld.shared.f32 	%f2, [%r25];
	mad.lo.s32 	%r26, %r7, %r5, %r6;
	cvta.to.global.u64 	%rd6, %rd2;
	mul.wide.s32 	%rd7, %r26, 4;
	add.s64 	%rd8, %rd6, %rd7;
	st.global.f32 	[%rd8], %f2;
$L__BB3_4:
	ret;

}
	// .globl	_Z18transposeSharedwBCILi8EEvPfS0_i
.visible .entry _Z18transposeSharedwBCILi8EEvPfS0_i(
	.param .u64 .ptr .align 1 _Z18transposeSharedwBCILi8EEvPfS0_i_param_0,
	.param .u64 .ptr .align 1 _Z18transposeSharedwBCILi8EEvPfS0_i_param_1,
	.param .u32 _Z18transposeSharedwBCILi8EEvPfS0_i_param_2
)
{
	.reg .pred 	%p<3>;
	.reg .b32 	%r<31>;
	.reg .b32 	%f<3>;
	.reg .b64 	%rd<9>;
	// demoted variable
	.shared .align 4 .b8 _ZZ18transposeSharedwBCILi8EEvPfS0_iE6buffer[256];
	ld.param.u64 	%rd1, [_Z18transposeSharedwBCILi8EEvPfS0_i_param_0];
	ld.param.u64 	%rd2, [_Z18transposeSharedwBCILi8EEvPfS0_i_param_1];
	ld.param.u32 	%r7, [_Z18transposeSharedwBCILi8EEvPfS0_i_param_2];
	mov.u32 	%r8, %ctaid.x;
	shl.b32 	%r9, %r8, 3;
	mov.u32 	%r10, %ctaid.y;
	shl.b32 	%r11, %r10, 3;
	mov.u32 	%r1, %tid.y;
	add.s32 	%r2, %r11, %r1;
	mov.u32 	%r3, %tid.x;
	add.s32 	%r4, %r9, %r3;
	add.s32 	%r5, %r9, %r1;
	add.s32 	%r6, %r11, %r3;
	max.s32 	%r12, %r2, %r4;
	setp.ge.s32 	%p1, %r12, %r7;
	@%p1 bra 	$L__BB4_2;
	cvta.to.global.u64 	%rd3, %rd1;
	mad.lo.s32 	%r13, %r7, %r2, %r4;
	mul.wide.s32 	%rd4, %r13, 4;
	add.s64 	%rd5, %rd3, %rd4;
	ld.global.f32 	%f1, [%rd5];
	shl.b32 	%r14, %r3, 5;
	mov.u32 	%r15, _ZZ18transposeSharedwBCILi8EEvPfS0_iE6buffer;
	add.s32 	%r16, %r15, %r14;
	add.s32 	%r17, %r3, %r1;
	shl.b32 	%r18, %r17, 2;
	and.b32  	%r19, %r18, 28;
	add.s32 	%r20, %r16, %r19;
	st.shared.f32 	[%r20], %f1;
$L__BB4_2:
	bar.sync 	0;
	max.s32 	%r22, %r5, %r6;
	setp.ge.s32 	%p2, %r22, %r7;
	@%p2 bra 	$L__BB4_4;
	shl.b32 	%r23, %r1, 5;
	mov.u32 	%r24, _ZZ18transposeSharedwBCILi8EEvPfS0_iE6buffer;
	add.s32 	%r25, %r24, %r23;
	add.s32 	%r26, %r3, %r1;
	shl.b32 	%r27, %r26, 2;
	and.b32  	%r28, %r27, 28;
	add.s32 	%r29, %r25, %r28;
	ld.shared.f32 	%f2, [%r29];
	mad.lo.s32 	%r30, %r7, %r5, %r6;
	cvta.to.global.u64 	%rd6, %rd2;
	mul.wide.s32 	%rd7, %r30, 4;
	add.s64 	%rd8, %rd6, %rd7;
	st.global.f32 	[%rd8], %f2;
$L__BB4_4:
	ret;

}
	// .globl	_Z18transposeSharedwBCILi16EEvPfS0_i
.visible .entry _Z18transposeSharedwBCILi16EEvPfS0_i(
	.param .u64 .ptr .align 1 _Z18transposeSharedwBCILi16EEvPfS0_i_param_0,
	.param .u64 .ptr .align 1 _Z18transposeSharedwBCILi16EEvPfS0_i_param_1,
	.param .u32 _Z18transposeSharedwBCILi16EEvPfS0_i_param_2
)
{
	.reg .pred 	%p<3>;
	.reg .b32 	%r<31>;
	.reg .b32 	%f<3>;
	.reg .b64 	%rd<9>;
	// demoted variable
	.shared .align 4 .b8 _ZZ18transposeSharedwBCILi16EEvPfS0_iE6buffer[1024];
	ld.param.u64 	%rd1, [_Z18transposeSharedwBCILi16EEvPfS0_i_param_0];
	ld.param.u64 	%rd2, [_Z18transposeSharedwBCILi16EEvPfS0_i_param_1];
	ld.param.u32 	%r7, [_Z18transposeSharedwBCILi16EEvPfS0_i_param_2];
	mov.u32 	%r8, %ctaid.x;
	shl.b32 	%r9, %r8, 4;
	mov.u32 	%r10, %ctaid.y;
	shl.b32 	%r11, %r10, 4;
	mov.u32 	%r1, %tid.y;
	add.s32 	%r2, %r11, %r1;
	mov.u32 	%r3, %tid.x;
	add.s32 	%r4, %r9, %r3;
	add.s32 	%r5, %r9, %r1;
	add.s32 	%r6, %r11, %r3;
	max.s32 	%r12, %r2, %r4;
	setp.ge.s32 	%p1, %r12, %r7;
	@%p1 bra 	$L__BB5_2;
	cvta.to.global.u64 	%rd3, %rd1;
	mad.lo.s32 	%r13, %r7, %r2, %r4;
	mul.wide.s32 	%rd4, %r13, 4;
	add.s64 	%rd5, %rd3, %rd4;
	ld.global.f32 	%f1, [%rd5];
	shl.b32 	%r14, %r3, 6;
	mov.u32 	%r15, _ZZ18transposeSharedwBCILi16EEvPfS0_iE6buffer;
	add.s32 	%r16, %r15, %r14;
	add.s32 	%r17, %r3, %r1;
	shl.b32 	%r18, %r17, 2;
	and.b32  	%r19, %r18, 60;
	add.s32 	%r20, %r16, %r19;
	st.shared.f32 	[%r20], %f1;
$L__BB5_2:
	bar.sync 	0;
	max.s32 	%r22, %r5, %r6;
	setp.ge.s32 	%p2, %r22, %r7;
	@%p2 bra 	$L__BB5_4;
	shl.b32 	%r23, %r1, 6;
	mov.u32 	%r24, _ZZ18transposeSharedwBCILi16EEvPfS0_iE6buffer;
	add.s32 	%r25, %r24, %r23;
	add.s32 	%r26, %r3, %r1;
	shl.b32 	%r27, %r26, 2;
	and.b32  	%r28, %r27, 60;
	add.s32 	%r29, %r25, %r28;
	ld.shared.f32 	%f2, [%r29];
	mad.lo.s32 	%r30, %r7, %r5, %r6;
	cvta.to.global.u64 	%rd6, %rd2;
	mul.wide.s32 	%rd7, %r30, 4;
	add.s64 	%rd8, %rd6, %rd7;
	st.global.f32 	[%rd8], %f2;
$L__BB5_4:
	ret;

}
	// .globl	_Z18transposeSharedwBCILi32EEvPfS0_i
.visible .entry _Z18transposeSharedwBCILi32EEvPfS0_i(
	.param .u64 .ptr .align 1 _Z18transposeSharedwBCILi32EEvPfS0_i_param_0,
	.param .u64 .ptr .align 1 _Z18transposeSharedwBCILi32EEvPfS0_i_param_1,
	.param .u32 _Z18transposeSharedwBCILi32EEvPfS0_i_param_2
)
{
	.reg .pred 	%p<3>;
	.reg .b32 	%r<31>;
	.reg .b32 	%f<3>;
	.reg .b64 	%rd<9>;
	// demoted variable
	.shared .align 4 .b8 _ZZ18transposeSharedwBCILi32EEvPfS0_iE6buffer[4096];
	ld.param.u64 	%rd1, [_Z18transposeSharedwBCILi32EEvPfS0_i_param_0];
	ld.param.u64 	%rd2, [_Z18transposeSharedwBCILi32EEvPfS0_i_param_1];
	ld.param.u32 	%r7, [_Z18transposeSharedwBCILi32EEvPfS0_i_param_2];
	mov.u32 	%r8, %ctaid.x;
	shl.b32 	%r9, %r8, 5;
	mov.u32 	%r10, %ctaid.y;
	shl.b32 	%r11, %r10, 5;
	mov.u32 	%r1, %tid.y;
	add.s32 	%r2, %r11, %r1;
	mov.u32 	%r3, %tid.x;
	add.s32 	%r4, %r9, %r3;
	add.s32 	%r5, %r9, %r1;
	add.s32 	%r6, %r11, %r3;
	max.s32 	%r12, %r2, %r4;
	setp.ge.s32 	%p1, %r12, %r7;
	@%p1 bra 	$L__BB6_2;
	cvta.to.global.u64 	%rd3, %rd1;
	mad.lo.s32 	%r13, %r7, %r2, %r4;
	mul.wide.s32 	%rd4, %r13, 4;
	add.s64 	%rd5, %rd3, %rd4;
	ld.global.f32 	%f1, [%rd5];
	shl.b32 	%r14, %r3, 7;
	mov.u32 	%r15, _ZZ18transposeSharedwBCILi32EEvPfS0_iE6buffer;
	add.s32 	%r16, %r15, %r14;
	add.s32 	%r17, %r3, %r1;
	shl.b32 	%r18, %r17, 2;
	and.b32  	%r19, %r18, 124;
	add.s32 	%r20, %r16, %r19;
	st.shared.f32 	[%r20], %f1;
$L__BB6_2:
	bar.sync 	0;
	max.s32 	%r22, %r5, %r6;
	setp.ge.s32 	%p2, %r22, %r7;
	@%p2 bra 	$L__BB6_4;
	shl.b32 	%r23, %r1, 7;
	mov.u32 	%r24, _ZZ18transposeSharedwBCILi32EEvPfS0_iE6buffer;
	add.s32 	%r25, %r24, %r23;
	add.s32 	%r26, %r3, %r1;
	shl.b32 	%r27, %r26, 2;
	and.b32  	%r28, %r27, 124;
	add.s32 	%r29, %r25, %r28;
	ld.shared.f32 	%f2, [%r29];
	mad.lo.s32 	%r30, %r7, %r5, %r6;
	cvta.to.global.u64 	%rd6, %rd2;
	mul.wide.s32 	%rd7, %r30, 4;
	add.s64 	%rd8, %rd6, %rd7;
	st.global.f32 	[%rd8], %f2;
$L__BB6_4:
	ret;

}
	// .globl	_Z17transposeUnrolledILi32ELi16EEvPfS0_i
.visible .entry _Z17transposeUnrolledILi32ELi16EEvPfS0_i(
	.param .u64 .ptr .align 1 _Z17transposeUnrolledILi32ELi16EEvPfS0_i_param_0,
	.param .u64 .ptr .align 1 _Z17transposeUnrolledILi32ELi16EEvPfS0_i_param_1,
	.param .u32 _Z17transposeUnrolledILi32ELi16EEvPfS0_i_param_2
)
{
	.reg .pred 	%p<5>;
	.reg .b32 	%r<45>;
	.reg .b32 	%f<5>;
	.reg .b64 	%rd<13>;
	// demoted variable
	.shared .align 4 .b8 _ZZ17transposeUnrolledILi32ELi16EEvPfS0_iE6buffer[4096];
	ld.param.u64 	%rd3, [_Z17transposeUnrolledILi32ELi16EEvPfS0_i_param_0];
	ld.param.u64 	%rd4, [_Z17transposeUnrolledILi32ELi16EEvPfS0_i_param_1];
	ld.param.u32 	%r12, [_Z17transposeUnrolledILi32ELi16EEvPfS0_i_param_2];
	cvta.to.global.u64 	%rd1, %rd3;
	cvta.to.global.u64 	%rd2, %rd4;
	mov.u32 	%r13, %ctaid.x;
	shl.b32 	%r14, %r13, 5;
	mov.u32 	%r15, %ctaid.y;
	shl.b32 	%r16, %r15, 5;
	mov.u32 	%r17, %tid.y;
	add.s32 	%r18, %r16, %r17;
	mov.u32 	%r2, %tid.x;
	add.s32 	%r3, %r14, %r2;
	add.s32 	%r4, %r14, %r17;
	add.s32 	%r5, %r16, %r2;
	add.s32 	%r6, %r2, %r17;
	max.s32 	%r19, %r3, %r18;
	setp.ge.s32 	%p1, %r19, %r12;
	shl.b32 	%r20, %r17, 7;
	mov.u32 	%r21, _ZZ17transposeUnrolledILi32ELi16EEvPfS0_iE6buffer;
	add.s32 	%r7, %r21, %r20;
	@%p1 bra 	$L__BB7_2;
	mad.lo.s32 	%r22, %r18, %r12, %r3;
	mul.wide.s32 	%rd5, %r22, 4;
	add.s64 	%rd6, %rd1, %rd5;
	ld.global.f32 	%f1, [%rd6];
	shl.b32 	%r23, %r6, 2;
	and.b32  	%r24, %r23, 124;
	add.s32 	%r25, %r7, %r24;
	st.shared.f32 	[%r25], %f1;
$L__BB7_2:
	add.s32 	%r8, %r18, 16;
	max.s32 	%r26, %r3, %r8;
	setp.ge.s32 	%p2, %r26, %r12;
	@%p2 bra 	$L__BB7_4;
	mad.lo.s32 	%r27, %r8, %r12, %r3;
	mul.wide.s32 	%rd7, %r27, 4;
	add.s64 	%rd8, %rd1, %rd7;
	ld.global.f32 	%f2, [%rd8];
	shl.b32 	%r28, %r6, 2;
	and.b32  	%r29, %r28, 124;
	xor.b32  	%r30, %r29, 64;
	add.s32 	%r31, %r7, %r30;
	st.shared.f32 	[%r31+2048], %f2;
$L__BB7_4:
	bar.sync 	0;
	shl.b32 	%r32, %r2, 7;
	add.s32 	%r9, %r21, %r32;
	max.s32 	%r34, %r5, %r4;
	setp.ge.s32 	%p3, %r34, %r12;
	@%p3 bra 	$L__BB7_6;
	shl.b32 	%r35, %r6, 2;
	and.b32  	%r36, %r35, 124;
	add.s32 	%r37, %r9, %r36;
	ld.shared.f32 	%f3, [%r37];
	mad.lo.s32 	%r38, %r4, %r12, %r5;
	mul.wide.s32 	%rd9, %r38, 4;
	add.s64 	%rd10, %rd2, %rd9;
	st.global.f32 	[%rd10], %f3;
$L__BB7_6:
	add.s32 	%r10, %r4, 16;
	max.s32 	%r39, %r5, %r10;
	setp.ge.s32 	%p4, %r39, %r12;
	@%p4 bra 	$L__BB7_8;
	shl.b32 	%r40, %r6, 2;
	and.b32  	%r41, %r40, 124;
	xor.b32  	%r42, %r41, 64;
	add.s32 	%r43, %r9, %r42;
	ld.shared.f32 	%f4, [%r43];
	mad.lo.s32 	%r44, %r10, %r12, %r5;
	mul.wide.s32 	%rd11, %r44, 4;
	add.s64 	%rd12, %rd2, %rd11;
	st.global.f32 	[%rd12], %f4;
$L__BB7_8:
	ret;

}
	// .globl	_Z17transposeUnrolledILi32ELi8EEvPfS0_i
.visible .entry _Z17transposeUnrolledILi32ELi8EEvPfS0_i(
	.param .u64 .ptr .align 1 _Z17transposeUnrolledILi32ELi8EEvPfS0_i_param_0,
	.param .u64 .ptr .align 1 _Z17transposeUnrolledILi32ELi8EEvPfS0_i_param_1,
	.param .u32 _Z17transposeUnrolledILi32ELi8EEvPfS0_i_param_2
)
{
	.reg .pred 	%p<9>;
	.reg .b32 	%r<73>;
	.reg .b32 	%f<9>;
	.reg .b64 	%rd<21>;
	// demoted variable
	.shared .align 4 .b8 _ZZ17transposeUnrolledILi32ELi8EEvPfS0_iE6buffer[4096];
	ld.param.u64 	%rd3, [_Z17transposeUnrolledILi32ELi8EEvPfS0_i_param_0];
	ld.param.u64 	%rd4, [_Z17transposeUnrolledILi32ELi8EEvPfS0_i_param_1];
	ld.param.u32 	%r16, [_Z17transposeUnrolledILi32ELi8EEvPfS0_i_param_2];
	cvta.to.global.u64 	%rd1, %rd3;
	cvta.to.global.u64 	%rd2, %rd4;
	mov.u32 	%r17, %ctaid.x;
	shl.b32 	%r18, %r17, 5;
	mov.u32 	%r19, %ctaid.y;
	shl.b32 	%r20, %r19, 5;
	mov.u32 	%r21, %tid.y;
	add.s32 	%r22, %r20, %r21;
	mov.u32 	%r2, %tid.x;
	add.s32 	%r3, %r18, %r2;
	add.s32 	%r4, %r18, %r21;
	add.s32 	%r5, %r20, %r2;
	add.s32 	%r6, %r2, %r21;
	max.s32 	%r23, %r3, %r22;
	setp.ge.s32 	%p1, %r23, %r16;
	shl.b32 	%r24, %r21, 7;
	mov.u32 	%r25, _ZZ17transposeUnrolledILi32ELi8EEvPfS0_iE6buffer;
	add.s32 	%r7, %r25, %r24;
	@%p1 bra 	$L__BB8_2;
	mad.lo.s32 	%r26, %r22, %r16, %r3;
	mul.wide.s32 	%rd5, %r26, 4;
	add.s64 	%rd6, %rd1, %rd5;
	ld.global.f32 	%f1, [%rd6];
	shl.b32 	%r27, %r6, 2;
	and.b32  	%r28, %r27, 124;
	add.s32 	%r29, %r7, %r28;
	st.shared.f32 	[%r29], %f1;
$L__BB8_2:
	add.s32 	%r8, %r22, 8;
	max.s32 	%r30, %r3, %r8;
	setp.ge.s32 	%p2, %r30, %r16;
	@%p2 bra 	$L__BB8_4;
	mad.lo.s32 	%r31, %r8, %r16, %r3;
	mul.wide.s32 	%rd7, %r31, 4;
	add.s64 	%rd8, %rd1, %rd7;
	ld.global.f32 	%f2, [%rd8];
	shl.b32 	%r32, %r6, 2;
	add.s32 	%r33, %r32, 32;
	and.b32  	%r34, %r33, 124;
	add.s32 	%r35, %r7, %r34;
	st.shared.f32 	[%r35+1024], %f2;
$L__BB8_4:
	add.s32 	%r9, %r22, 16;
	max.s32 	%r36, %r3, %r9;
	setp.ge.s32 	%p3, %r36, %r16;
	@%p3 bra 	$L__BB8_6;
	mad.lo.s32 	%r37, %r9, %r16, %r3;
	mul.wide.s32 	%rd9, %r37, 4;
	add.s64 	%rd10, %rd1, %rd9;
	ld.global.f32 	%f3, [%rd10];
	shl.b32 	%r38, %r6, 2;
	and.b32  	%r39, %r38, 124;
	xor.b32  	%r40, %r39, 64;
	add.s32 	%r41, %r7, %r40;
	st.shared.f32 	[%r41+2048], %f3;
$L__BB8_6:
	add.s32 	%r10, %r22, 24;
	max.s32 	%r42, %r3, %r10;
	setp.ge.s32 	%p4, %r42, %r16;
	@%p4 bra 	$L__BB8_8;
	mad.lo.s32 	%r43, %r10, %r16, %r3;
	mul.wide.s32 	%rd11, %r43, 4;
	add.s64 	%rd12, %rd1, %rd11;
	ld.global.f32 	%f4, [%rd12];
	shl.b32 	%r44, %r6, 2;
	add.s32 	%r45, %r44, 96;
	and.b32  	%r46, %r45, 124;
	add.s32 	%r47, %r7, %r46;
	st.shared.f32 	[%r47+3072], %f4;
$L__BB8_8:
	bar.sync 	0;
	shl.b32 	%r48, %r2, 7;
	add.s32 	%r11, %r25, %r48;
	max.s32 	%r50, %r5, %r4;
	setp.ge.s32 	%p5, %r50, %r16;
	@%p5 bra 	$L__BB8_10;
	shl.b32 	%r51, %r6, 2;
	and.b32  	%r52, %r51, 124;
	add.s32 	%r53, %r11, %r52;
	ld.shared.f32 	%f5, [%r53];
	mad.lo.s32 	%r54, %r4, %r16, %r5;
	mul.wide.s32 	%rd13, %r54, 4;
	add.s64 	%rd14, %rd2, %rd13;
	st.global.f32 	[%rd14], %f5;
$L__BB8_10:
	add.s32 	%r12, %r4, 8;
	max.s32 	%r55, %r5, %r12;
	setp.ge.s32 	%p6, %r55, %r16;
	@%p6 bra 	$L__BB8_12;
	shl.b32 	%r56, %r6, 2;
	add.s32 	%r57, %r56, 32;
	and.b32  	%r58, %r57, 124;
	add.s32 	%r59, %r11, %r58;
	ld.shared.f32 	%f6, [%r59];
	mad.lo.s32 	%r60, %r12, %r16, %r5;
	mul.wide.s32 	%rd15, %r60, 4;
	add.s64 	%rd16, %rd2, %rd15;
	st.global.f32 	[%rd16], %f6;
$L__BB8_12:
	add.s32 	%r13, %r4, 16;
	max.s32 	%r61, %r5, %r13;
	setp.ge.s32 	%p7, %r61, %r16;
	@%p7 bra 	$L__BB8_14;
	shl.b32 	%r62, %r6, 2;
	and.b32  	%r63, %r62, 124;
	xor.b32  	%r64, %r63, 64;
	add.s32 	%r65, %r11, %r64;
	ld.shared.f32 	%f7, [%r65];
	mad.lo.s32 	%r66, %r13, %r16, %r5;
	mul.wide.s32 	%rd17, %r66, 4;
	add.s64 	%rd18, %rd2, %rd17;
	st.global.f32 	[%rd18], %f7;
$L__BB8_14:
	add.s32 	%r14, %r4, 24;
	max.s32 	%r67, %r5, %r14;
	setp.ge.s32 	%p8, %r67, %r16;
	@%p8 bra 	$L__BB8_16;
	shl.b32 	%r68, %r6, 2;
	add.s32 	%r69, %r68, 96;
	and.b32  	%r70, %r69, 124;
	add.s32 	%r71, %r11, %r70;
	ld.shared.f32 	%f8, [%r71];
	mad.lo.s32 	%r72, %r14, %r16, %r5;
	mul.wide.s32 	%rd19, %r72, 4;
	add.s64 	%rd20, %rd2, %rd19;
	st.global.f32 	[%rd20], %f8;
$L__BB8_16:
	ret;

}
	// .globl	_Z17transposeUnrolledILi64ELi16EEvPfS0_i
.visible .entry _Z17transposeUnrolledILi64ELi16EEvPfS0_i(
	.param .u64 .ptr .align 1 _Z17transposeUnrolledILi64ELi16EEvPfS0_i_param_0,
	.param .u64 .ptr .align 1 _Z17transposeUnrolledILi64ELi16EEvPfS0_i_param_1,
	.param .u32 _Z17transposeUnrolledILi64ELi16EEvPfS0_i_param_2
)
{
	.reg .pred 	%p<9>;
	.reg .b32 	%r<73>;
	.reg .b32 	%f<9>;
	.reg .b64 	%rd<21>;
	// demoted variable
	.shared .align 4 .b8 _ZZ17transposeUnrolledILi64ELi16EEvPfS0_iE6buffer[16384];
	ld.param.u64 	%rd3, [_Z17transposeUnrolledILi64ELi16EEvPfS0_i_param_0];
	ld.param.u64 	%rd4, [_Z17transposeUnrolledILi64ELi16EEvPfS0_i_param_1];
	ld.param.u32 	%r16, [_Z17transposeUnrolledILi64ELi16EEvPfS0_i_param_2];
	cvta.to.global.u64 	%rd1, %rd3;
	cvta.to.global.u64 	%rd2, %rd4;
	mov.u32 	%r17, %ctaid.x;
	shl.b32 	%r18, %r17, 6;
	mov.u32 	%r19, %ctaid.y;
	shl.b32 	%r20, %r19, 6;
	mov.u32 	%r21, %tid.y;
	add.s32 	%r22, %r20, %r21;
	mov.u32 	%r2, %tid.x;
	add.s32 	%r3, %r18, %r2;
	add.s32 	%r4, %r18, %r21;
	add.s32 	%r5, %r20, %r2;
	add.s32 	%r6, %r2, %r21;
	max.s32 	%r23, %r3, %r22;
	setp.ge.s32 	%p1, %r23, %r16;
	shl.b32 	%r24, %r21, 8;
	mov.u32 	%r25, _ZZ17transposeUnrolledILi64ELi16EEvPfS0_iE6buffer;
	add.s32 	%r7, %r25, %r24;
	@%p1 bra 	$L__BB9_2;
	mad.lo.s32 	%r26, %r22, %r16, %r3;
	mul.wide.s32 	%rd5, %r26, 4;
	add.s64 	%rd6, %rd1, %rd5;
	ld.global.f32 	%f1, [%rd6];
	shl.b32 	%r27, %r6, 2;
	and.b32  	%r28, %r27, 252;
	add.s32 	%r29, %r7, %r28;
	st.shared.f32 	[%r29], %f1;
$L__BB9_2:
	add.s32 	%r8, %r22, 16;
	max.s32 	%r30, %r3, %r8;
	setp.ge.s32 	%p2, %r30, %r16;
	@%p2 bra 	$L__BB9_4;
	mad.lo.s32 	%r31, %r8, %r16, %r3;
	mul.wide.s32 	%rd7, %r31, 4;
	add.s64 	%rd8, %rd1, %rd7;
	ld.global.f32 	%f2, [%rd8];
	shl.b32 	%r32, %r6, 2;
	add.s32 	%r33, %r32, 64;
	and.b32  	%r34, %r33, 252;
	add.s32 	%r35, %r7, %r34;
	st.shared.f32 	[%r35+4096], %f2;
$L__BB9_4:
	add.s32 	%r9, %r22, 32;
	max.s32 	%r36, %r3, %r9;
	setp.ge.s32 	%p3, %r36, %r16;
	@%p3 bra 	$L__BB9_6;
	mad.lo.s32 	%r37, %r9, %r16, %r3;
	mul.wide.s32 	%rd9, %r37, 4;
	add.s64 	%rd10, %rd1, %rd9;
	ld.global.f32 	%f3, [%rd10];
	shl.b32 	%r38, %r6, 2;
	and.b32  	%r39, %r38, 252;
	xor.b32  	%r40, %r39, 128;
	add.s32 	%r41, %r7, %r40;
	st.shared.f32 	[%r41+8192], %f3;
$L__BB9_6:
	add.s32 	%r10, %r22, 48;
	max.s32 	%r42, %r3, %r10;
	setp.ge.s32 	%p4, %r42, %r16;
	@%p4 bra 	$L__BB9_8;
	mad.lo.s32 	%r43, %r10, %r16, %r3;
	mul.wide.s32 	%rd11, %r43, 4;
	add.s64 	%rd12, %rd1, %rd11;
	ld.global.f32 	%f4, [%rd12];
	shl.b32 	%r44, %r6, 2;
	add.s32 	%r45, %r44, 192;
	and.b32  	%r46, %r45, 252;
	add.s32 	%r47, %r7, %r46;
	st.shared.f32 	[%r47+12288], %f4;
$L__BB9_8:
	bar.sync 	0;
	shl.b32 	%r48, %r2, 8;
	add.s32 	%r11, %r25, %r48;
	max.s32 	%r50, %r5, %r4;
	setp.ge.s32 	%p5, %r50, %r16;
	@%p5 bra 	$L__BB9_10;
	shl.b32 	%r51, %r6, 2;
	and.b32  	%r52, %r51, 252;
	add.s32 	%r53, %r11, %r52;
	ld.shared.f32 	%f5, [%r53];
	mad.lo.s32 	%r54, %r4, %r16, %r5;
	mul.wide.s32 	%rd13, %r54, 4;
	add.s64 	%rd14, %rd2, %rd13;
	st.global.f32 	[%rd14], %f5;
$L__BB9_10:
	add.s32 	%r12, %r4, 16;
	max.s32 	%r55, %r5, %r12;
	setp.ge.s32 	%p6, %r55, %r16;
	@%p6 bra 	$L__BB9_12;
	shl.b32 	%r56, %r6, 2;
	add.s32 	%r57, %r56, 64;
	and.b32  	%r58, %r57, 252;
	add.s32 	%r59, %r11, %r58;
	ld.shared.f32 	%f6, [%r59];
	mad.lo.s32 	%r60, %r12, %r16, %r5;
	mul.wide.s32 	%rd15, %r60, 4;
	add.s64 	%rd16, %rd2, %rd15;
	st.global.f32 	[%rd16], %f6;
$L__BB9_12:
	add.s32 	%r13, %r4, 32;
	max.s32 	%r61, %r5, %r13;
	setp.ge.s32 	%p7, %r61, %r16;
	@%p7 bra 	$L__BB9_14;
	shl.b32 	%r62, %r6, 2;
	and.b32  	%r63, %r62, 252;
	xor.b32  	%r64, %r63, 128;
	add.s32 	%r65, %r11, %r64;
	ld.shared.f32 	%f7, [%r65];
	mad.lo.s32 	%r66, %r13, %r16, %r5;
	mul.wide.s32 	%rd17, %r66, 4;
	add.s64 	%rd18, %rd2, %rd17;
	st.global.f32 	[%rd18], %f7;
$L__BB9_14:
	add.s32 	%r14, %r4, 48;
	max.s32 	%r67, %r5, %r14;
	setp.ge.s32 	%p8, %r67, %r16;
	@%p8 bra 	$L__BB9_16;
	shl.b32 	%r68, %r6, 2;
	add.s32 	%r69, %r68, 192;
	and.b32  	%r70, %r69, 252;
	add.s32 	%r71, %r11, %r70;
	ld.shared.f32 	%f8, [%r71];
	mad.lo.s32 	%r72, %r14, %r16, %r5;
	mul.wide.s32 	%rd19, %r72, 4;
	add.s64 	%rd20, %rd2, %rd19;
	st.global.f32 	[%rd20], %f8;
$L__BB9_16:
	ret;

}


// ===== COMPILED SASS (sm_100) =====

	.target	sm_100

	.elftype	@"ET_EXEC"


//--------------------- .note.nv.tkinfo           --------------------------
	.section	.note.nv.tkinfo,"",@"SHT_NOTE"
	.sectionflags	@"SHF_NOTE_NV_TKINFO"
	.tkinfo
        /*0018*/ 	.word	0x00000002
        /*0030*/ 	.string	""
        /*0030*/ 	.string	"ptxas"
        /*0030*/ 	.string	"Cuda compilation tools, release 13.0, V13.0.88"
        /*0030*/ 	.string	"Build cuda_13.0.r13.0/compiler.36424714_0"
        /*0030*/ 	.string	"-arch sm_100 -m 64 "



//--------------------- .note.nv.cuinfo           --------------------------
	.section	.note.nv.cuinfo,"",@"SHT_NOTE"
	.sectionflags	@"SHF_NOTE_NV_CUINFO"
        /*0018*/ 	.short	0x0002
        /*001a*/ 	.short	0x0064
        /*001c*/ 	.short	0x0082
	.zero		2


//--------------------- .nv.info                  --------------------------
	.section	.nv.info,"",@"SHT_CUDA_INFO"
	.align	4


	//----- nvinfo : EIATTR_REGCOUNT
	.align		4
        /*0000*/ 	.byte	0x04, 0x2f
        /*0002*/ 	.short	(.L_1 - .L_0)
	.align		4
.L_0:
        /*0004*/ 	.word	index@(_Z14transposeNaivePfS_i)
        /*0008*/ 	.word	0x0000000a


	//----- nvinfo : EIATTR_FRAME_SIZE
	.align		4
.L_1:
        /*000c*/ 	.byte	0x04, 0x11
        /*000e*/ 	.short	(.L_3 - .L_2)
	.align		4
.L_2:
        /*0010*/ 	.word	index@(_Z14transposeNaivePfS_i)
        /*0014*/ 	.word	0x00000000


	//----- nvinfo : EIATTR_REGCOUNT
	.align		4
.L_3:
        /*0018*/ 	.byte	0x04, 0x2f
        /*001a*/ 	.short	(.L_5 - .L_4)
	.align		4
.L_4:
        /*001c*/ 	.word	index@(_Z15transposeSharedILi8EEvPfS0_i)
        /*0020*/ 	.word	0x0000000e


	//----- nvinfo : EIATTR_FRAME_SIZE
	.align		4
.L_5:
        /*0024*/ 	.byte	0x04, 0x11
        /*0026*/ 	.short	(.L_7 - .L_6)
	.align		4
.L_6:
        /*0028*/ 	.word	index@(_Z15transposeSharedILi8EEvPfS0_i)
        /*002c*/ 	.word	0x00000000


	//----- nvinfo : EIATTR_REGCOUNT
	.align		4
.L_7:
        /*0030*/ 	.byte	0x04, 0x2f
        /*0032*/ 	.short	(.L_9 - .L_8)
	.align		4
.L_8:
        /*0034*/ 	.word	index@(_Z15transposeSharedILi16EEvPfS0_i)
        /*0038*/ 	.word	0x0000000e


	//----- nvinfo : EIATTR_FRAME_SIZE
	.align		4
.L_9:
        /*003c*/ 	.byte	0x04, 0x11
        /*003e*/ 	.short	(.L_11 - .L_10)
	.align		4
.L_10:
        /*0040*/ 	.word	index@(_Z15transposeSharedILi16EEvPfS0_i)
        /*0044*/ 	.word	0x00000000


	//----- nvinfo : EIATTR_REGCOUNT
	.align		4
.L_11:
        /*0048*/ 	.byte	0x04, 0x2f
        /*004a*/ 	.short	(.L_13 - .L_12)
	.align		4
.L_12:
        /*004c*/ 	.word	index@(_Z15transposeSharedILi32EEvPfS0_i)
        /*0050*/ 	.word	0x0000000e


	//----- nvinfo : EIATTR_FRAME_SIZE
	.align		4
.L_13:
        /*0054*/ 	.byte	0x04, 0x11
        /*0056*/ 	.short	(.L_15 - .L_14)
	.align		4
.L_14:
        /*0058*/ 	.word	index@(_Z15transposeSharedILi32EEvPfS0_i)
        /*005c*/ 	.word	0x00000000


	//----- nvinfo : EIATTR_REGCOUNT
	.align		4
.L_15:
        /*0060*/ 	.byte	0x04, 0x2f
        /*0062*/ 	.short	(.L_17 - .L_16)
	.align		4
.L_16:
        /*0064*/ 	.word	index@(_Z18transposeSharedwBCILi8EEvPfS0_i)
        /*0068*/ 	.word	0x0000000e


	//----- nvinfo : EIATTR_FRAME_SIZE
	.align		4
.L_17:
        /*006c*/ 	.byte	0x04, 0x11
        /*006e*/ 	.short	(.L_19 - .L_18)
	.align		4
.L_18:
        /*0070*/ 	.word	index@(_Z18transposeSharedwBCILi8EEvPfS0_i)
        /*0074*/ 	.word	0x00000000


	//----- nvinfo : EIATTR_REGCOUNT
	.align		4
.L_19:
        /*0078*/ 	.byte	0x04, 0x2f
        /*007a*/ 	.short	(.L_21 - .L_20)
	.align		4
.L_20:
        /*007c*/ 	.word	index@(_Z18transposeSharedwBCILi16EEvPfS0_i)
        /*0080*/ 	.word	0x0000000e


	//----- nvinfo : EIATTR_FRAME_SIZE
	.align		4
.L_21:
        /*0084*/ 	.byte	0x04, 0x11
        /*0086*/ 	.short	(.L_23 - .L_22)
	.align		4
.L_22:
        /*0088*/ 	.word	index@(_Z18transposeSharedwBCILi16EEvPfS0_i)
        /*008c*/ 	.word	0x00000000


	//----- nvinfo : EIATTR_REGCOUNT
	.align		4
.L_23:
        /*0090*/ 	.byte	0x04, 0x2f
        /*0092*/ 	.short	(.L_25 - .L_24)
	.align		4
.L_24:
        /*0094*/ 	.word	index@(_Z18transposeSharedwBCILi32EEvPfS0_i)
        /*0098*/ 	.word	0x0000000e


	//----- nvinfo : EIATTR_FRAME_SIZE
	.align		4
.L_25:
        /*009c*/ 	.byte	0x04, 0x11
        /*009e*/ 	.short	(.L_27 - .L_26)
	.align		4
.L_26:
        /*00a0*/ 	.word	index@(_Z18transposeSharedwBCILi32EEvPfS0_i)
        /*00a4*/ 	.word	0x00000000


	//----- nvinfo : EIATTR_REGCOUNT
	.align		4
.L_27:
        /*00a8*/ 	.byte	0x04, 0x2f
        /*00aa*/ 	.short	(.L_29 - .L_28)
	.align		4
.L_28:
        /*00ac*/ 	.word	index@(_Z17transposeUnrolledILi32ELi16EEvPfS0_i)
        /*00b0*/ 	.word	0x00000012


	//----- nvinfo : EIATTR_FRAME_SIZE
	.align		4
.L_29:
        /*00b4*/ 	.byte	0x04, 0x11
        /*00b6*/ 	.short	(.L_31 - .L_30)
	.align		4
.L_30:
        /*00b8*/ 	.word	index@(_Z17transposeUnrolledILi32ELi16EEvPfS0_i)
        /*00bc*/ 	.word	0x00000000


	//----- nvinfo : EIATTR_REGCOUNT
	.align		4
.L_31:
        /*00c0*/ 	.byte	0x04, 0x2f
        /*00c2*/ 	.short	(.L_33 - .L_32)
	.align		4
.L_32:
        /*00c4*/ 	.word	index@(_Z17transposeUnrolledILi32ELi8EEvPfS0_i)
        /*00c8*/ 	.word	0x0000001a


	//----- nvinfo : EIATTR_FRAME_SIZE
	.align		4
.L_33:
        /*00cc*/ 	.byte	0x04, 0x11
        /*00ce*/ 	.short	(.L_35 - .L_34)
	.align		4
.L_34:
        /*00d0*/ 	.word	index@(_Z17transposeUnrolledILi32ELi8EEvPfS0_i)
        /*00d4*/ 	.word	0x00000000


	//----- nvinfo : EIATTR_REGCOUNT
	.align		4
.L_35:
        /*00d8*/ 	.byte	0x04, 0x2f
        /*00da*/ 	.short	(.L_37 - .L_36)
	.align		4
.L_36:
        /*00dc*/ 	.word	index@(_Z17transposeUnrolledILi64ELi16EEvPfS0_i)
        /*00e0*/ 	.word	0x0000001a


	//----- nvinfo : EIATTR_FRAME_SIZE
	.align		4
.L_37:
        /*00e4*/ 	.byte	0x04, 0x11
        /*00e6*/ 	.short	(.L_39 - .L_38)
	.align		4
.L_38:
        /*00e8*/ 	.word	index@(_Z17transposeUnrolledILi64ELi16EEvPfS0_i)
        /*00ec*/ 	.word	0x00000000


	//----- nvinfo : EIATTR_MIN_STACK_SIZE
	.align		4
.L_39:
        /*00f0*/ 	.byte	0x04, 0x12
        /*00f2*/ 	.short	(.L_41 - .L_40)
	.align		4
.L_40:
        /*00f4*/ 	.word	index@(_Z17transposeUnrolledILi64ELi16EEvPfS0_i)
        /*00f8*/ 	.word	0x00000000


	//----- nvinfo : EIATTR_MIN_STACK_SIZE
	.align		4
.L_41:
        /*00fc*/ 	.byte	0x04, 0x12
        /*00fe*/ 	.short	(.L_43 - .L_42)
	.align		4
.L_42:
        /*0100*/ 	.word	index@(_Z17transposeUnrolledILi32ELi8EEvPfS0_i)
        /*0104*/ 	.word	0x00000000


	//----- nvinfo : EIATTR_MIN_STACK_SIZE
	.align		4
.L_43:
        /*0108*/ 	.byte	0x04, 0x12
        /*010a*/ 	.short	(.L_45 - .L_44)
	.align		4
.L_44:
        /*010c*/ 	.word	index@(_Z17transposeUnrolledILi32ELi16EEvPfS0_i)
        /*0110*/ 	.word	0x00000000


	//----- nvinfo : EIATTR_MIN_STACK_SIZE
	.align		4
.L_45:
        /*0114*/ 	.byte	0x04, 0x12
        /*0116*/ 	.short	(.L_47 - .L_46)
	.align		4
.L_46:
        /*0118*/ 	.word	index@(_Z18transposeSharedwBCILi32EEvPfS0_i)
        /*011c*/ 	.word	0x00000000


	//----- nvinfo : EIATTR_MIN_STACK_SIZE
	.align		4
.L_47:
        /*0120*/ 	.byte	0x04, 0x12
        /*0122*/ 	.short	(.L_49 - .L_48)
	.align		4
.L_48:
        /*0124*/ 	.word	index@(_Z18transposeSharedwBCILi16EEvPfS0_i)
        /*0128*/ 	.word	0x00000000


	//----- nvinfo : EIATTR_MIN_STACK_SIZE
	.align		4
.L_49:
        /*012c*/ 	.byte	0x04, 0x12
        /*012e*/ 	.short	(.L_51 - .L_50)
	.align		4
.L_50:
        /*0130*/ 	.word	index@(_Z18transposeSharedwBCILi8EEvPfS0_i)
        /*0134*/ 	.word	0x00000000


	//----- nvinfo : EIATTR_MIN_STACK_SIZE
	.align		4
.L_51:
        /*0138*/ 	.byte	0x04, 0x12
        /*013a*/ 	.short	(.L_53 - .L_52)
	.align		4
.L_52:
        /*013c*/ 	.word	index@(_Z15transposeSharedILi32EEvPfS0_i)
        /*0140*/ 	.word	0x00000000


	//----- nvinfo : EIATTR_MIN_STACK_SIZE
	.align		4
.L_53:
        /*0144*/ 	.byte	0x04, 0x12
        /*0146*/ 	.short	(.L_55 - .L_54)
	.align		4
.L_54:
        /*0148*/ 	.word	index@(_Z15transposeSharedILi16EEvPfS0_i)
        /*014c*/ 	.word	0x00000000


	//----- nvinfo : EIATTR_MIN_STACK_SIZE
	.align		4
.L_55:
        /*0150*/ 	.byte	0x04, 0x12
        /*0152*/ 	.short	(.L_57 - .L_56)
	.align		4
.L_56:
        /*0154*/ 	.word	index@(_Z15transposeSharedILi8EEvPfS0_i)
        /*0158*/ 	.word	0x00000000


	//----- nvinfo : EIATTR_MIN_STACK_SIZE
	.align		4
.L_57:
        /*015c*/ 	.byte	0x04, 0x12
        /*015e*/ 	.short	(.L_59 - .L_58)
	.align		4
.L_58:
        /*0160*/ 	.word	index@(_Z14transposeNaivePfS_i)
        /*0164*/ 	.word	0x00000000
.L_59:


//--------------------- .nv.compat                --------------------------
	.section	.nv.compat,"",@"SHT_CUDA_COMPAT_INFO"
	.align	4
        /*0000*/ 	.byte	0x02, 0x09, 0x00, 0x00, 0x02, 0x02, 0x01, 0x00, 0x02, 0x05, 0x05, 0x00, 0x03, 0x07, 0x01, 0x01
        /*0010*/ 	.byte	0x02, 0x03, 0x00, 0x00, 0x02, 0x06, 0x01, 0x00, 0x04, 0x0b, 0x08, 0x00, 0x09, 0x00, 0x00, 0x00
        /*0020*/ 	.byte	0x00, 0x00, 0x00, 0x00


//--------------------- .nv.info._Z17transposeUnrolledILi64ELi16EEvPfS0_i --------------------------
	.section	.nv.info._Z17transposeUnrolledILi64ELi16EEvPfS0_i,"",@"SHT_CUDA_INFO"
	.sectionflags	@""
	.align	4


	//----- nvinfo : EIATTR_CUDA_API_VERSION
	.align		4
        /*0000*/ 	.byte	0x04, 0x37
        /*0002*/ 	.short	(.L_61 - .L_60)
.L_60:
        /*0004*/ 	.word	0x00000082


	//----- nvinfo : EIATTR_KPARAM_INFO
	.align		4
.L_61:
        /*0008*/ 	.byte	0x04, 0x17
        /*000a*/ 	.short	(.L_63 - .L_62)
.L_62:
        /*000c*/ 	.word	0x00000000
        /*0010*/ 	.short	0x0002
        /*0012*/ 	.short	0x0010
        /*0014*/ 	.byte	0x00, 0xf0, 0x11, 0x00


	//----- nvinfo : EIATTR_KPARAM_INFO
	.align		4
.L_63:
        /*0018*/ 	.byte	0x04, 0x17
        /*001a*/ 	.short	(.L_65 - .L_64)
.L_64:
        /*001c*/ 	.word	0x00000000
        /*0020*/ 	.short	0x0001
        /*0022*/ 	.short	0x0008
        /*0024*/ 	.byte	0x00, 0xf5, 0x21, 0x00


	//----- nvinfo : EIATTR_KPARAM_INFO
	.align		4
.L_65:
        /*0028*/ 	.byte	0x04, 0x17
        /*002a*/ 	.short	(.L_67 - .L_66)
.L_66:
        /*002c*/ 	.word	0x00000000
        /*0030*/ 	.short	0x0000
        /*0032*/ 	.short	0x0000
        /*0034*/ 	.byte	0x00, 0xf5, 0x21, 0x00


	//----- nvinfo : EIATTR_SPARSE_MMA_MASK
	.align		4
.L_67:
        /*0038*/ 	.byte	0x03, 0x50
        /*003a*/ 	.short	0x0000


	//----- nvinfo : EIATTR_MAXREG_COUNT
	.align		4
        /*003c*/ 	.byte	0x03, 0x1b
        /*003e*/ 	.short	0x00ff


	//----- nvinfo : EIATTR_NUM_BARRIERS
	.align		4
        /*0040*/ 	.byte	0x02, 0x4c
        /*0042*/ 	.byte	0x01
	.zero		1


	//----- nvinfo : EIATTR_MERCURY_ISA_VERSION
	.align		4
        /*0044*/ 	.byte	0x03, 0x5f
        /*0046*/ 	.short	0x0101


	//----- nvinfo : EIATTR_VRC_CTA_INIT_COUNT
	.align		4
        /*0048*/ 	.byte	0x02, 0x4a
	.zero		1
	.zero		1


	//----- nvinfo : EIATTR_EXIT_INSTR_OFFSETS
	.align		4
        /*004c*/ 	.byte	0x04, 0x1c
        /*004e*/ 	.short	(.L_69 - .L_68)


	//   ....[0]....
.L_68:
        /*0050*/ 	.word	0x00000650


	//   ....[1]....
        /*0054*/ 	.word	0x000006e0


	//----- nvinfo : EIATTR_CRS_STACK_SIZE
	.align		4
.L_69:
        /*0058*/ 	.byte	0x04, 0x1e
        /*005a*/ 	.short	(.L_71 - .L_70)
.L_70:
        /*005c*/ 	.word	0x00000000


	//----- nvinfo : EIATTR_CBANK_PARAM_SIZE
	.align		4
.L_71:
        /*0060*/ 	.byte	0x03, 0x19
        /*0062*/ 	.short	0x0014


	//----- nvinfo : EIATTR_PARAM_CBANK
	.align		4
        /*0064*/ 	.byte	0x04, 0x0a
        /*0066*/ 	.short	(.L_73 - .L_72)
	.align		4
.L_72:
        /*0068*/ 	.word	index@(.nv.constant0._Z17transposeUnrolledILi64ELi16EEvPfS0_i)
        /*006c*/ 	.short	0x0380
        /*006e*/ 	.short	0x0014


	//----- nvinfo : EIATTR_SW_WAR
	.align		4
.L_73:
        /*0070*/ 	.byte	0x04, 0x36
        /*0072*/ 	.short	(.L_75 - .L_74)
.L_74:
        /*0074*/ 	.word	0x00000008
.L_75:


//--------------------- .nv.info._Z17transposeUnrolledILi32ELi8EEvPfS0_i --------------------------
	.section	.nv.info._Z17transposeUnrolledILi32ELi8EEvPfS0_i,"",@"SHT_CUDA_INFO"
	.sectionflags	@""
	.align	4


	//----- nvinfo : EIATTR_CUDA_API_VERSION
	.align		4
        /*0000*/ 	.byte	0x04, 0x37
        /*0002*/ 	.short	(.L_77 - .L_76)
.L_76:
        /*0004*/ 	.word	0x00000082


	//----- nvinfo : EIATTR_KPARAM_INFO
	.align		4
.L_77:
        /*0008*/ 	.byte	0x04, 0x17
        /*000a*/ 	.short	(.L_79 - .L_78)
.L_78:
        /*000c*/ 	.word	0x00000000
        /*0010*/ 	.short	0x0002
        /*0012*/ 	.short	0x0010
        /*0014*/ 	.byte	0x00, 0xf0, 0x11, 0x00


	//----- nvinfo : EIATTR_KPARAM_INFO
	.align		4
.L_79:
        /*0018*/ 	.byte	0x04, 0x17
        /*001a*/ 	.short	(.L_81 - .L_80)
.L_80:
        /*001c*/ 	.word	0x00000000
        /*0020*/ 	.short	0x0001
        /*0022*/ 	.short	0x0008
        /*0024*/ 	.byte	0x00, 0xf5, 0x21, 0x00


	//----- nvinfo : EIATTR_KPARAM_INFO
	.align		4
.L_81:
        /*0028*/ 	.byte	0x04, 0x17
        /*002a*/ 	.short	(.L_83 - .L_82)
.L_82:
        /*002c*/ 	.word	0x00000000
        /*0030*/ 	.short	0x0000
        /*0032*/ 	.short	0x0000
        /*0034*/ 	.byte	0x00, 0xf5, 0x21, 0x00


	//----- nvinfo : EIATTR_SPARSE_MMA_MASK
	.align		4
.L_83:
        /*0038*/ 	.byte	0x03, 0x50
        /*003a*/ 	.short	0x0000


	//----- nvinfo : EIATTR_MAXREG_COUNT
	.align		4
        /*003c*/ 	.byte	0x03, 0x1b
        /*003e*/ 	.short	0x00ff


	//----- nvinfo : EIATTR_NUM_BARRIERS
	.align		4
        /*0040*/ 	.byte	0x02, 0x4c
        /*0042*/ 	.byte	0x01
	.zero		1


	//----- nvinfo : EIATTR_MERCURY_ISA_VERSION
	.align		4
        /*0044*/ 	.byte	0x03, 0x5f
        /*0046*/ 	.short	0x0101


	//----- nvinfo : EIATTR_VRC_CTA_INIT_COUNT
	.align		4
        /*0048*/ 	.byte	0x02, 0x4a
	.zero		1
	.zero		1


	//----- nvinfo : EIATTR_EXIT_INSTR_OFFSETS
	.align		4
        /*004c*/ 	.byte	0x04, 0x1c
        /*004e*/ 	.short	(.L_85 - .L_84)


	//   ....[0]....
.L_84:
        /*0050*/ 	.word	0x00000650


	//   ....[1]....
        /*0054*/ 	.word	0x000006e0


	//----- nvinfo : EIATTR_CRS_STACK_SIZE
	.align		4
.L_85:
        /*0058*/ 	.byte	0x04, 0x1e
        /*005a*/ 	.short	(.L_87 - .L_86)
.L_86:
        /*005c*/ 	.word	0x00000000


	//----- nvinfo : EIATTR_CBANK_PARAM_SIZE
	.align		4
.L_87:
        /*0060*/ 	.byte	0x03, 0x19
        /*0062*/ 	.short	0x0014


	//----- nvinfo : EIATTR_PARAM_CBANK
	.align		4
        /*0064*/ 	.byte	0x04, 0x0a
        /*0066*/ 	.short	(.L_89 - .L_88)
	.align		4
.L_88:
        /*0068*/ 	.word	index@(.nv.constant0._Z17transposeUnrolledILi32ELi8EEvPfS0_i)
        /*006c*/ 	.short	0x0380
        /*006e*/ 	.short	0x0014


	//----- nvinfo : EIATTR_SW_WAR
	.align		4
.L_89:
        /*0070*/ 	.byte	0x04, 0x36
        /*0072*/ 	.short	(.L_91 - .L_90)
.L_90:
        /*0074*/ 	.word	0x00000008
.L_91:


//--------------------- .nv.info._Z17transposeUnrolledILi32ELi16EEvPfS0_i --------------------------
	.section	.nv.info._Z17transposeUnrolledILi32ELi16EEvPfS0_i,"",@"SHT_CUDA_INFO"
	.sectionflags	@""
	.align	4


	//----- nvinfo : EIATTR_CUDA_API_VERSION
	.align		4
        /*0000*/ 	.byte	0x04, 0x37
        /*0002*/ 	.short	(.L_93 - .L_92)
.L_92:
        /*0004*/ 	.word	0x00000082


	//----- nvinfo : EIATTR_KPARAM_INFO
	.align		4
.L_93:
        /*0008*/ 	.byte	0x04, 0x17
        /*000a*/ 	.short	(.L_95 - .L_94)
.L_94:
        /*000c*/ 	.word	0x00000000
        /*0010*/ 	.short	0x0002
        /*0012*/ 	.short	0x0010
        /*0014*/ 	.byte	0x00, 0xf0, 0x11, 0x00


	//----- nvinfo : EIATTR_KPARAM_INFO
	.align		4
.L_95:
        /*0018*/ 	.byte	0x04, 0x17
        /*001a*/ 	.short	(.L_97 - .L_96)
.L_96:
        /*001c*/ 	.word	0x00000000
        /*0020*/ 	.short	0x0001
        /*0022*/ 	.short	0x0008
        /*0024*/ 	.byte	0x00, 0xf5, 0x21, 0x00


	//----- nvinfo : EIATTR_KPARAM_INFO
	.align		4
.L_97:
        /*0028*/ 	.byte	0x04, 0x17
        /*002a*/ 	.short	(.L_99 - .L_98)
.L_98:
        /*002c*/ 	.word	0x00000000
        /*0030*/ 	.short	0x0000
        /*0032*/ 	.short	0x0000
        /*0034*/ 	.byte	0x00, 0xf5, 0x21, 0x00


	//----- nvinfo : EIATTR_SPARSE_MMA_MASK
	.align		4
.L_99:
        /*0038*/ 	.byte	0x03, 0x50
        /*003a*/ 	.short	0x0000


	//----- nvinfo : EIATTR_MAXREG_COUNT
	.align		4
        /*003c*/ 	.byte	0x03, 0x1b
        /*003e*/ 	.short	0x00ff


	//----- nvinfo : EIATTR_NUM_BARRIERS
	.align		4
        /*0040*/ 	.byte	0x02, 0x4c
        /*0042*/ 	.byte	0x01
	.zero		1


	//----- nvinfo : EIATTR_MERCURY_ISA_VERSION
	.align		4
        /*0044*/ 	.byte	0x03, 0x5f
        /*0046*/ 	.short	0x0101


	//----- nvinfo : EIATTR_VRC_CTA_INIT_COUNT
	.align		4
        /*0048*/ 	.byte	0x02, 0x4a
	.zero		1
	.zero		1


	//----- nvinfo : EIATTR_EXIT_INSTR_OFFSETS
	.align		4
        /*004c*/ 	.byte	0x04, 0x1c
        /*004e*/ 	.short	(.L_101 - .L_100)


	//   ....[0]....
.L_100:
        /*0050*/ 	.word	0x00000350


	//   ....[1]....
        /*0054*/ 	.word	0x000003f0


	//----- nvinfo : EIATTR_CBANK_PARAM_SIZE
	.align		4
.L_101:
        /*0058*/ 	.byte	0x03, 0x19
        /*005a*/ 	.short	0x0014


	//----- nvinfo : EIATTR_PARAM_CBANK
	.align		4
        /*005c*/ 	.byte	0x04, 0x0a
        /*005e*/ 	.short	(.L_103 - .L_102)
	.align		4
.L_102:
        /*0060*/ 	.word	index@(.nv.constant0._Z17transposeUnrolledILi32ELi16EEvPfS0_i)
        /*0064*/ 	.short	0x0380
        /*0066*/ 	.short	0x0014


	//----- nvinfo : EIATTR_SW_WAR
	.align		4
.L_103:
        /*0068*/ 	.byte	0x04, 0x36
        /*006a*/ 	.short	(.L_105 - .L_104)
.L_104:
        /*006c*/ 	.word	0x00000008
.L_105:


//--------------------- .nv.info._Z18transposeSharedwBCILi32EEvPfS0_i --------------------------
	.section	.nv.info._Z18transposeSharedwBCILi32EEvPfS0_i,"",@"SHT_CUDA_INFO"
	.sectionflags	@""
	.align	4


	//----- nvinfo : EIATTR_CUDA_API_VERSION
	.align		4
        /*0000*/ 	.byte	0x04, 0x37
        /*0002*/ 	.short	(.L_107 - .L_106)
.L_106:
        /*0004*/ 	.word	0x00000082


	//----- nvinfo : EIATTR_KPARAM_INFO
	.align		4
.L_107:
        /*0008*/ 	.byte	0x04, 0x17
        /*000a*/ 	.short	(.L_109 - .L_108)
.L_108:
        /*000c*/ 	.word	0x00000000
        /*0010*/ 	.short	0x0002
        /*0012*/ 	.short	0x0010
        /*0014*/ 	.byte	0x00, 0xf0, 0x11, 0x00


	//----- nvinfo : EIATTR_KPARAM_INFO
	.align		4
.L_109:
        /*0018*/ 	.byte	0x04, 0x17
        /*001a*/ 	.short	(.L_111 - .L_110)
.L_110:
        /*001c*/ 	.word	0x00000000
        /*0020*/ 	.short	0x0001
        /*0022*/ 	.short	0x0008
        /*0024*/ 	.byte	0x00, 0xf5, 0x21, 0x00


	//----- nvinfo : EIATTR_KPARAM_INFO
	.align		4
.L_111:
        /*0028*/ 	.byte	0x04, 0x17
        /*002a*/ 	.short	(.L_113 - .L_112)
.L_112:
        /*002c*/ 	.word	0x00000000
        /*0030*/ 	.short	0x0000
        /*0032*/ 	.short	0x0000
        /*0034*/ 	.byte	0x00, 0xf5, 0x21, 0x00


	//----- nvinfo : EIATTR_SPARSE_MMA_MASK
	.align		4
.L_113:
        /*0038*/ 	.byte	0x03, 0x50
        /*003a*/ 	.short	0x0000


	//----- nvinfo : EIATTR_MAXREG_COUNT
	.align		4
        /*003c*/ 	.byte	0x03, 0x1b
        /*003e*/ 	.short	0x00ff


	//----- nvinfo : EIATTR_NUM_BARRIERS
	.align		4
        /*0040*/ 	.byte	0x02, 0x4c
        /*0042*/ 	.byte	0x01
	.zero		1


	//----- nvinfo : EIATTR_MERCURY_ISA_VERSION
	.align		4
        /*0044*/ 	.byte	0x03, 0x5f
        /*0046*/ 	.short	0x0101


	//----- nvinfo : EIATTR_VRC_CTA_INIT_COUNT
	.align		4
        /*0048*/ 	.byte	0x02, 0x4a
	.zero		1
	.zero		1


	//----- nvinfo : EIATTR_EXIT_INSTR_OFFSETS
	.align		4
        /*004c*/ 	.byte	0x04, 0x1c
        /*004e*/ 	.short	(.L_115 - .L_114)


	//   ....[0]....
.L_114:
        /*0050*/ 	.word	0x000001d0


	//   ....[1]....
        /*0054*/ 	.word	0x000002b0


	//----- nvinfo : EIATTR_CBANK_PARAM_SIZE
	.align		4
.L_115:
        /*0058*/ 	.byte	0x03, 0x19
        /*005a*/ 	.short	0x0014


	//----- nvinfo : EIATTR_PARAM_CBANK
	.align		4
        /*005c*/ 	.byte	0x04, 0x0a
        /*005e*/ 	.short	(.L_117 - .L_116)
	.align		4
.L_116:
        /*0060*/ 	.word	index@(.nv.constant0._Z18transposeSharedwBCILi32EEvPfS0_i)
        /*0064*/ 	.short	0x0380
        /*0066*/ 	.short	0x0014


	//----- nvinfo : EIATTR_SW_WAR
	.align		4
.L_117:
        /*0068*/ 	.byte	0x04, 0x36
        /*006a*/ 	.short	(.L_119 - .L_118)
.L_118:
        /*006c*/ 	.word	0x00000008
.L_119:


//--------------------- .nv.info._Z18transposeSharedwBCILi16EEvPfS0_i --------------------------
	.section	.nv.info._Z18transposeSharedwBCILi16EEvPfS0_i,"",@"SHT_CUDA_INFO"
	.sectionflags	@""
	.align	4


	//----- nvinfo : EIATTR_CUDA_API_VERSION
	.align		4
        /*0000*/ 	.byte	0x04, 0x37
        /*0002*/ 	.short	(.L_121 - .L_120)
.L_120:
        /*0004*/ 	.word	0x00000082


	//----- nvinfo : EIATTR_KPARAM_INFO
	.align		4
.L_121:
        /*0008*/ 	.byte	0x04, 0x17
        /*000a*/ 	.short	(.L_123 - .L_122)
.L_122:
        /*000c*/ 	.word	0x00000000
        /*0010*/ 	.short	0x0002
        /*0012*/ 	.short	0x0010
        /*0014*/ 	.byte	0x00, 0xf0, 0x11, 0x00


	//----- nvinfo : EIATTR_KPARAM_INFO
	.align		4
.L_123:
        /*0018*/ 	.byte	0x04, 0x17
        /*001a*/ 	.short	(.L_125 - .L_124)
.L_124:
        /*001c*/ 	.word	0x00000000
        /*0020*/ 	.short	0x0001
        /*0022*/ 	.short	0x0008
        /*0024*/ 	.byte	0x00, 0xf5, 0x21, 0x00


	//----- nvinfo : EIATTR_KPARAM_INFO
	.align		4
.L_125:
        /*0028*/ 	.byte	0x04, 0x17
        /*002a*/ 	.short	(.L_127 - .L_126)
.L_126:
        /*002c*/ 	.word	0x00000000
        /*0030*/ 	.short	0x0000
        /*0032*/ 	.short	0x0000
        /*0034*/ 	.byte	0x00, 0xf5, 0x21, 0x00


	//----- nvinfo : EIATTR_SPARSE_MMA_MASK
	.align		4
.L_127:
        /*0038*/ 	.byte	0x03, 0x50
        /*003a*/ 	.short	0x0000


	//----- nvinfo : EIATTR_MAXREG_COUNT
	.align		4
        /*003c*/ 	.byte	0x03, 0x1b
        /*003e*/ 	.short	0x00ff


	//----- nvinfo : EIATTR_NUM_BARRIERS
	.align		4
        /*0040*/ 	.byte	0x02, 0x4c
        /*0042*/ 	.byte	0x01
	.zero		1


	//----- nvinfo : EIATTR_MERCURY_ISA_VERSION
	.align		4
        /*0044*/ 	.byte	0x03, 0x5f
        /*0046*/ 	.short	0x0101


	//----- nvinfo : EIATTR_VRC_CTA_INIT_COUNT
	.align		4
        /*0048*/ 	.byte	0x02, 0x4a
	.zero		1
	.zero		1


	//----- nvinfo : EIATTR_EXIT_INSTR_OFFSETS
	.align		4
        /*004c*/ 	.byte	0x04, 0x1c
        /*004e*/ 	.short	(.L_129 - .L_128)


	//   ....[0]....
.L_128:
        /*0050*/ 	.word	0x000001d0


	//   ....[1]....
        /*0054*/ 	.word	0x000002b0


	//----- nvinfo : EIATTR_CBANK_PARAM_SIZE
	.align		4
.L_129:
        /*0058*/ 	.byte	0x03, 0x19
        /*005a*/ 	.short	0x0014


	//----- nvinfo : EIATTR_PARAM_CBANK
	.align		4
        /*005c*/ 	.byte	0x04, 0x0a
        /*005e*/ 	.short	(.L_131 - .L_130)
	.align		4
.L_130:
        /*0060*/ 	.word	index@(.nv.constant0._Z18transposeSharedwBCILi16EEvPfS0_i)
        /*0064*/ 	.short	0x0380
        /*0066*/ 	.short	0x0014


	//----- nvinfo : EIATTR_SW_WAR
	.align		4
.L_131:
        /*0068*/ 	.byte	0x04, 0x36
        /*006a*/ 	.short	(.L_133 - .L_132)
.L_132:
        /*006c*/ 	.word	0x00000008
.L_133:


//--------------------- .nv.info._Z18transposeSharedwBCILi8EEvPfS0_i --------------------------
	.section	.nv.info._Z18transposeSharedwBCILi8EEvPfS0_i,"",@"SHT_CUDA_INFO"
	.sectionflags	@""
	.align	4


	//----- nvinfo : EIATTR_CUDA_API_VERSION
	.align		4
        /*0000*/ 	.byte	0x04, 0x37
        /*0002*/ 	.short	(.L_135 - .L_134)
.L_134:
        /*0004*/ 	.word	0x00000082


	//----- nvinfo : EIATTR_KPARAM_INFO
	.align		4
.L_135:
        /*0008*/ 	.byte	0x04, 0x17
        /*000a*/ 	.short	(.L_137 - .L_136)
.L_136:
        /*000c*/ 	.word	0x00000000
        /*0010*/ 	.short	0x0002
        /*0012*/ 	.short	0x0010
        /*0014*/ 	.byte	0x00, 0xf0, 0x11, 0x00


	//----- nvinfo : EIATTR_KPARAM_INFO
	.align		4
.L_137:
        /*0018*/ 	.byte	0x04, 0x17
        /*001a*/ 	.short	(.L_139 - .L_138)
.L_138:
        /*001c*/ 	.word	0x00000000
        /*0020*/ 	.short	0x0001
        /*0022*/ 	.short	0x0008
        /*0024*/ 	.byte	0x00, 0xf5, 0x21, 0x00


	//----- nvinfo : EIATTR_KPARAM_INFO
	.align		4
.L_139:
        /*0028*/ 	.byte	0x04, 0x17
        /*002a*/ 	.short	(.L_141 - .L_140)
.L_140:
        /*002c*/ 	.word	0x00000000
        /*0030*/ 	.short	0x0000
        /*0032*/ 	.short	0x0000
        /*0034*/ 	.byte	0x00, 0xf5, 0x21, 0x00


	//----- nvinfo : EIATTR_SPARSE_MMA_MASK
	.align		4
.L_141:
        /*0038*/ 	.byte	0x03, 0x50
        /*003a*/ 	.short	0x0000


	//----- nvinfo : EIATTR_MAXREG_COUNT
	.align		4
        /*003c*/ 	.byte	0x03, 0x1b
        /*003e*/ 	.short	0x00ff


	//----- nvinfo : EIATTR_NUM_BARRIERS
	.align		4
        /*0040*/ 	.byte	0x02, 0x4c
        /*0042*/ 	.byte	0x01
	.zero		1


	//----- nvinfo : EIATTR_MERCURY_ISA_VERSION
	.align		4
        /*0044*/ 	.byte	0x03, 0x5f
        /*0046*/ 	.short	0x0101


	//----- nvinfo : EIATTR_VRC_CTA_INIT_COUNT
	.align		4
        /*0048*/ 	.byte	0x02, 0x4a
	.zero		1
	.zero		1


	//----- nvinfo : EIATTR_EXIT_INSTR_OFFSETS
	.align		4
        /*004c*/ 	.byte	0x04, 0x1c
        /*004e*/ 	.short	(.L_143 - .L_142)


	//   ....[0]....
.L_142:
        /*0050*/ 	.word	0x000001d0


	//   ....[1]....
        /*0054*/ 	.word	0x000002b0


	//----- nvinfo : EIATTR_CBANK_PARAM_SIZE
	.align		4
.L_143:
        /*0058*/ 	.byte	0x03, 0x19
        /*005a*/ 	.short	0x0014


	//----- nvinfo : EIATTR_PARAM_CBANK
	.align		4
        /*005c*/ 	.byte	0x04, 0x0a
        /*005e*/ 	.short	(.L_145 - .L_144)
	.align		4
.L_144:
        /*0060*/ 	.word	index@(.nv.constant0._Z18transposeSharedwBCILi8EEvPfS0_i)
        /*0064*/ 	.short	0x0380
        /*0066*/ 	.short	0x0014


	//----- nvinfo : EIATTR_SW_WAR
	.align		4
.L_145:
        /*0068*/ 	.byte	0x04, 0x36
        /*006a*/ 	.short	(.L_147 - .L_146)
.L_146:
        /*006c*/ 	.word	0x00000008
.L_147:


//--------------------- .nv.info._Z15transposeSharedILi32EEvPfS0_i --------------------------
	.section	.nv.info._Z15transposeSharedILi32EEvPfS0_i,"",@"SHT_CUDA_INFO"
	.sectionflags	@""
	.align	4


	//----- nvinfo : EIATTR_CUDA_API_VERSION
	.align		4
        /*0000*/ 	.byte	0x04, 0x37
        /*0002*/ 	.short	(.L_149 - .L_148)
.L_148:
        /*0004*/ 	.word	0x00000082


	//----- nvinfo : EIATTR_KPARAM_INFO
	.align		4
.L_149:
        /*0008*/ 	.byte	0x04, 0x17
        /*000a*/ 	.short	(.L_151 - .L_150)
.L_150:
        /*000c*/ 	.word	0x00000000
        /*0010*/ 	.short	0x0002
        /*0012*/ 	.short	0x0010
        /*0014*/ 	.byte	0x00, 0xf0, 0x11, 0x00


	//----- nvinfo : EIATTR_KPARAM_INFO
	.align		4
.L_151:
        /*0018*/ 	.byte	0x04, 0x17
        /*001a*/ 	.short	(.L_153 - .L_152)
.L_152:
        /*001c*/ 	.word	0x00000000
        /*0020*/ 	.short	0x0001
        /*0022*/ 	.short	0x0008
        /*0024*/ 	.byte	0x00, 0xf5, 0x21, 0x00


	//----- nvinfo : EIATTR_KPARAM_INFO
	.align		4
.L_153:
        /*0028*/ 	.byte	0x04, 0x17
        /*002a*/ 	.short	(.L_155 - .L_154)
.L_154:
        /*002c*/ 	.word	0x00000000
        /*0030*/ 	.short	0x0000
        /*0032*/ 	.short	0x0000
        /*0034*/ 	.byte	0x00, 0xf5, 0x21, 0x00


	//----- nvinfo : EIATTR_SPARSE_MMA_MASK
	.align		4
.L_155:
        /*0038*/ 	.byte	0x03, 0x50
        /*003a*/ 	.short	0x0000


	//----- nvinfo : EIATTR_MAXREG_COUNT
	.align		4
        /*003c*/ 	.byte	0x03, 0x1b
        /*003e*/ 	.short	0x00ff


	//----- nvinfo : EIATTR_NUM_BARRIERS
	.align		4
        /*0040*/ 	.byte	0x02, 0x4c
        /*0042*/ 	.byte	0x01
	.zero		1


	//----- nvinfo : EIATTR_MERCURY_ISA_VERSION
	.align		4
        /*0044*/ 	.byte	0x03, 0x5f
        /*0046*/ 	.short	0x0101


	//----- nvinfo : EIATTR_VRC_CTA_INIT_COUNT
	.align		4
        /*0048*/ 	.byte	0x02, 0x4a
	.zero		1
	.zero		1


	//----- nvinfo : EIATTR_EXIT_INSTR_OFFSETS
	.align		4
        /*004c*/ 	.byte	0x04, 0x1c
        /*004e*/ 	.short	(.L_157 - .L_156)


	//   ....[0]....
.L_156:
        /*0050*/ 	.word	0x000001a0


	//   ....[1]....
        /*0054*/ 	.word	0x00000250


	//----- nvinfo : EIATTR_CBANK_PARAM_SIZE
	.align		4
.L_157:
        /*0058*/ 	.byte	0x03, 0x19
        /*005a*/ 	.short	0x0014


	//----- nvinfo : EIATTR_PARAM_CBANK
	.align		4
        /*005c*/ 	.byte	0x04, 0x0a
        /*005e*/ 	.short	(.L_159 - .L_158)
	.align		4
.L_158:
        /*0060*/ 	.word	index@(.nv.constant0._Z15transposeSharedILi32EEvPfS0_i)
        /*0064*/ 	.short	0x0380
        /*0066*/ 	.short	0x0014


	//----- nvinfo : EIATTR_SW_WAR
	.align		4
.L_159:
        /*0068*/ 	.byte	0x04, 0x36
        /*006a*/ 	.short	(.L_161 - .L_160)
.L_160:
        /*006c*/ 	.word	0x00000008
.L_161:


//--------------------- .nv.info._Z15transposeSharedILi16EEvPfS0_i --------------------------
	.section	.nv.info._Z15transposeSharedILi16EEvPfS0_i,"",@"SHT_CUDA_INFO"
	.sectionflags	@""
	.align	4


	//----- nvinfo : EIATTR_CUDA_API_VERSION
	.align		4
        /*0000*/ 	.byte	0x04, 0x37
        /*0002*/ 	.short	(.L_163 - .L_162)
.L_162:
        /*0004*/ 	.word	0x00000082


	//----- nvinfo : EIATTR_KPARAM_INFO
	.align		4
.L_163:
        /*0008*/ 	.byte	0x04, 0x17
        /*000a*/ 	.short	(.L_165 - .L_164)
.L_164:
        /*000c*/ 	.word	0x00000000
        /*0010*/ 	.short	0x0002
        /*0012*/ 	.short	0x0010
        /*0014*/ 	.byte	0x00, 0xf0, 0x11, 0x00


	//----- nvinfo : EIATTR_KPARAM_INFO
	.align		4
.L_165:
        /*0018*/ 	.byte	0x04, 0x17
        /*001a*/ 	.short	(.L_167 - .L_166)
.L_166:
        /*001c*/ 	.word	0x00000000
        /*0020*/ 	.short	0x0001
        /*0022*/ 	.short	0x0008
        /*0024*/ 	.byte	0x00, 0xf5, 0x21, 0x00


	//----- nvinfo : EIATTR_KPARAM_INFO
	.align		4
.L_167:
        /*0028*/ 	.byte	0x04, 0x17
        /*002a*/ 	.short	(.L_169 - .L_168)
.L_168:
        /*002c*/ 	.word	0x00000000
        /*0030*/ 	.short	0x0000
        /*0032*/ 	.short	0x0000
        /*0034*/ 	.byte	0x00, 0xf5, 0x21, 0x00


	//----- nvinfo : EIATTR_SPARSE_MMA_MASK
	.align		4
.L_169:
        /*0038*/ 	.byte	0x03, 0x50
        /*003a*/ 	.short	0x0000


	//----- nvinfo : EIATTR_MAXREG_COUNT
	.align		4
        /*003c*/ 	.byte	0x03, 0x1b
        /*003e*/ 	.short	0x00ff


	//----- nvinfo : EIATTR_NUM_BARRIERS
	.align		4
        /*0040*/ 	.byte	0x02, 0x4c
        /*0042*/ 	.byte	0x01
	.zero		1


	//----- nvinfo : EIATTR_MERCURY_ISA_VERSION
	.align		4
        /*0044*/ 	.byte	0x03, 0x5f
        /*0046*/ 	.short	0x0101


	//----- nvinfo : EIATTR_VRC_CTA_INIT_COUNT
	.align		4
        /*0048*/ 	.byte	0x02, 0x4a
	.zero		1
	.zero		1


	//----- nvinfo : EIATTR_EXIT_INSTR_OFFSETS
	.align		4
        /*004c*/ 	.byte	0x04, 0x1c
        /*004e*/ 	.short	(.L_171 - .L_170)


	//   ....[0]....
.L_170:
        /*0050*/ 	.word	0x000001a0


	//   ....[1]....
        /*0054*/ 	.word	0x00000250


	//----- nvinfo : EIATTR_CBANK_PARAM_SIZE
	.align		4
.L_171:
        /*0058*/ 	.byte	0x03, 0x19
        /*005a*/ 	.short	0x0014


	//----- nvinfo : EIATTR_PARAM_CBANK
	.align		4
        /*005c*/ 	.byte	0x04, 0x0a
        /*005e*/ 	.short	(.L_173 - .L_172)
	.align		4
.L_172:
        /*0060*/ 	.word	index@(.nv.constant0._Z15transposeSharedILi16EEvPfS0_i)
        /*0064*/ 	.short	0x0380
        /*0066*/ 	.short	0x0014


	//----- nvinfo : EIATTR_SW_WAR
	.align		4
.L_173:
        /*0068*/ 	.byte	0x04, 0x36
        /*006a*/ 	.short	(.L_175 - .L_174)
.L_174:
        /*006c*/ 	.word	0x00000008
.L_175:


//--------------------- .nv.info._Z15transposeSharedILi8EEvPfS0_i --------------------------
	.section	.nv.info._Z15transposeSharedILi8EEvPfS0_i,"",@"SHT_CUDA_INFO"
	.sectionflags	@""
	.align	4


	//----- nvinfo : EIATTR_CUDA_API_VERSION
	.align		4
        /*0000*/ 	.byte	0x04, 0x37
        /*0002*/ 	.short	(.L_177 - .L_176)
.L_176:
        /*0004*/ 	.word	0x00000082


	//----- nvinfo : EIATTR_KPARAM_INFO
	.align		4
.L_177:
        /*0008*/ 	.byte	0x04, 0x17
        /*000a*/ 	.short	(.L_179 - .L_178)
.L_178:
        /*000c*/ 	.word	0x00000000
        /*0010*/ 	.short	0x0002
        /*0012*/ 	.short	0x0010
        /*0014*/ 	.byte	0x00, 0xf0, 0x11, 0x00


	//----- nvinfo : EIATTR_KPARAM_INFO
	.align		4
.L_179:
        /*0018*/ 	.byte	0x04, 0x17
        /*001a*/ 	.short	(.L_181 - .L_180)
.L_180:
        /*001c*/ 	.word	0x00000000
        /*0020*/ 	.short	0x0001
        /*0022*/ 	.short	0x0008
        /*0024*/ 	.byte	0x00, 0xf5, 0x21, 0x00


	//----- nvinfo : EIATTR_KPARAM_INFO
	.align		4
.L_181:
        /*0028*/ 	.byte	0x04, 0x17
        /*002a*/ 	.short	(.L_183 - .L_182)
.L_182:
        /*002c*/ 	.word	0x00000000
        /*0030*/ 	.short	0x0000
        /*0032*/ 	.short	0x0000
        /*0034*/ 	.byte	0x00, 0xf5, 0x21, 0x00


	//----- nvinfo : EIATTR_SPARSE_MMA_MASK
	.align		4
.L_183:
        /*0038*/ 	.byte	0x03, 0x50
        /*003a*/ 	.short	0x0000


	//----- nvinfo : EIATTR_MAXREG_COUNT
	.align		4
        /*003c*/ 	.byte	0x03, 0x1b
        /*003e*/ 	.short	0x00ff


	//----- nvinfo : EIATTR_NUM_BARRIERS
	.align		4
        /*0040*/ 	.byte	0x02, 0x4c
        /*0042*/ 	.byte	0x01
	.zero		1


	//----- nvinfo : EIATTR_MERCURY_ISA_VERSION
	.align		4
        /*0044*/ 	.byte	0x03, 0x5f
        /*0046*/ 	.short	0x0101


	//----- nvinfo : EIATTR_VRC_CTA_INIT_COUNT
	.align		4
        /*0048*/ 	.byte	0x02, 0x4a
	.zero		1
	.zero		1


	//----- nvinfo : EIATTR_EXIT_INSTR_OFFSETS
	.align		4
        /*004c*/ 	.byte	0x04, 0x1c
        /*004e*/ 	.short	(.L_185 - .L_184)


	//   ....[0]....
.L_184:
        /*0050*/ 	.word	0x000001a0


	//   ....[1]....
        /*0054*/ 	.word	0x00000250


	//----- nvinfo : EIATTR_CBANK_PARAM_SIZE
	.align		4
.L_185:
        /*0058*/ 	.byte	0x03, 0x19
        /*005a*/ 	.short	0x0014


	//----- nvinfo : EIATTR_PARAM_CBANK
	.align		4
        /*005c*/ 	.byte	0x04, 0x0a
        /*005e*/ 	.short	(.L_187 - .L_186)
	.align		4
.L_186:
        /*0060*/ 	.word	index@(.nv.constant0._Z15transposeSharedILi8EEvPfS0_i)
        /*0064*/ 	.short	0x0380
        /*0066*/ 	.short	0x0014


	//----- nvinfo : EIATTR_SW_WAR
	.align		4
.L_187:
        /*0068*/ 	.byte	0x04, 0x36
        /*006a*/ 	.short	(.L_189 - .L_188)
.L_188:
        /*006c*/ 	.word	0x00000008
.L_189:


//--------------------- .nv.info._Z14transposeNaivePfS_i --------------------------
	.section	.nv.info._Z14transposeNaivePfS_i,"",@"SHT_CUDA_INFO"
	.sectionflags	@""
	.align	4


	//----- nvinfo : EIATTR_CUDA_API_VERSION
	.align		4
        /*0000*/ 	.byte	0x04, 0x37
        /*0002*/ 	.short	(.L_191 - .L_190)
.L_190:
        /*0004*/ 	.word	0x00000082


	//----- nvinfo : EIATTR_KPARAM_INFO
	.align		4
.L_191:
        /*0008*/ 	.byte	0x04, 0x17
        /*000a*/ 	.short	(.L_193 - .L_192)
.L_192:
        /*000c*/ 	.word	0x00000000
        /*0010*/ 	.short	0x0002
        /*0012*/ 	.short	0x0010
        /*0014*/ 	.byte	0x00, 0xf0, 0x11, 0x00


	//----- nvinfo : EIATTR_KPARAM_INFO
	.align		4
.L_193:
        /*0018*/ 	.byte	0x04, 0x17
        /*001a*/ 	.short	(.L_195 - .L_194)
.L_194:
        /*001c*/ 	.word	0x00000000
        /*0020*/ 	.short	0x0001
        /*0022*/ 	.short	0x0008
        /*0024*/ 	.byte	0x00, 0xf5, 0x21, 0x00


	//----- nvinfo : EIATTR_KPARAM_INFO
	.align		4
.L_195:
        /*0028*/ 	.byte	0x04, 0x17
        /*002a*/ 	.short	(.L_197 - .L_196)
.L_196:
        /*002c*/ 	.word	0x00000000
        /*0030*/ 	.short	0x0000
        /*0032*/ 	.short	0x0000
        /*0034*/ 	.byte	0x00, 0xf5, 0x21, 0x00


	//----- nvinfo : EIATTR_SPARSE_MMA_MASK
	.align		4
.L_197:
        /*0038*/ 	.byte	0x03, 0x50
        /*003a*/ 	.short	0x0000


	//----- nvinfo : EIATTR_MAXREG_COUNT
	.align		4
        /*003c*/ 	.byte	0x03, 0x1b
        /*003e*/ 	.short	0x00ff


	//----- nvinfo : EIATTR_MERCURY_ISA_VERSION
	.align		4
        /*0040*/ 	.byte	0x03, 0x5f
        /*0042*/ 	.short	0x0101


	//----- nvinfo : EIATTR_VRC_CTA_INIT_COUNT
	.align		4
        /*0044*/ 	.byte	0x02, 0x4a
	.zero		1
	.zero		1


	//----- nvinfo : EIATTR_EXIT_INSTR_OFFSETS
	.align		4
        /*0048*/ 	.byte	0x04, 0x1c
        /*004a*/ 	.short	(.L_199 - .L_198)


	//   ....[0]....
.L_198:
        /*004c*/ 	.word	0x000000c0


	//   ....[1]....
        /*0050*/ 	.word	0x00000160


	//----- nvinfo : EIATTR_CBANK_PARAM_SIZE
	.align		4
.L_199:
        /*0054*/ 	.byte	0x03, 0x19
        /*0056*/ 	.short	0x0014


	//----- nvinfo : EIATTR_PARAM_CBANK
	.align		4
        /*0058*/ 	.byte	0x04, 0x0a
        /*005a*/ 	.short	(.L_201 - .L_200)
	.align		4
.L_200:
        /*005c*/ 	.word	index@(.nv.constant0._Z14transposeNaivePfS_i)
        /*0060*/ 	.short	0x0380
        /*0062*/ 	.short	0x0014


	//----- nvinfo : EIATTR_SW_WAR
	.align		4
.L_201:
        /*0064*/ 	.byte	0x04, 0x36
        /*0066*/ 	.short	(.L_203 - .L_202)
.L_202:
        /*0068*/ 	.word	0x00000008
.L_203:


//--------------------- .nv.callgraph             --------------------------
	.section	.nv.callgraph,"",@"SHT_CUDA_CALLGRAPH"
	.align	4
	.sectionentsize	8
	.align		4
        /*0000*/ 	.word	0x00000000
	.align		4
        /*0004*/ 	.word	0xffffffff
	.align		4
        /*0008*/ 	.word	0x00000000
	.align		4
        /*000c*/ 	.word	0xfffffffe
	.align		4
        /*0010*/ 	.word	0x00000000
	.align		4
        /*0014*/ 	.word	0xfffffffd
	.align		4
        /*0018*/ 	.word	0x00000000
	.align		4
        /*001c*/ 	.word	0xfffffffc


//--------------------- .text._Z17transposeUnrolledILi64ELi16EEvPfS0_i --------------------------
	.section	.text._Z17transposeUnrolledILi64ELi16EEvPfS0_i,"ax",@progbits
	.align	128
        .global         _Z17transposeUnrolledILi64ELi16EEvPfS0_i
        .type           _Z17transposeUnrolledILi64ELi16EEvPfS0_i,@function
        .size           _Z17transposeUnrolledILi64ELi16EEvPfS0_i,(.L_x_14 - _Z17transposeUnrolledILi64ELi16EEvPfS0_i)
        .other          _Z17transposeUnrolledILi64ELi16EEvPfS0_i,@"STO_CUDA_ENTRY STV_DEFAULT"
_Z17transposeUnrolledILi64ELi16EEvPfS0_i:
.text._Z17transposeUnrolledILi64ELi16EEvPfS0_i:
[----:B------:R-:W-:Y:S01]  /*0000*/  LDC R1, c[0x0][0x37c] ;  /* 0x0000df00ff017b82 */ /* 0x000fe20000000800 */
[----:B------:R-:W0:Y:S01]  /*0010*/  S2R R2, SR_CTAID.Y ;  /* 0x0000000000027919 */ /* 0x000e220000002600 */
[----:B------:R-:W1:Y:S01]  /*0020*/  LDCU UR8, c[0x0][0x390] ;  /* 0x00007200ff0877ac */ /* 0x000e620008000800 */
[----:B------:R-:W0:Y:S01]  /*0030*/  S2R R0, SR_TID.Y ;  /* 0x0000000000007919 */ /* 0x000e220000002200 */
[----:B------:R-:W2:Y:S01]  /*0040*/  LDCU.64 UR6, c[0x0][0x358] ;  /* 0x00006b00ff0677ac */ /* 0x000ea20008000a00 */
[----:B------:R-:W3:Y:S01]  /*0050*/  S2R R3, SR_TID.X ;  /* 0x0000000000037919 */ /* 0x000ee20000002100 */
[----:B------:R-:W3:Y:S01]  /*0060*/  S2R R8, SR_CTAID.X ;  /* 0x0000000000087919 */ /* 0x000ee20000002500 */
[----:B0-----:R-:W-:-:S04]  /*0070*/  IMAD R9, R2, 0x40, R0 ;  /* 0x0000004002097824 */ /* 0x001fc800078e0200 */
[C---:B------:R-:W-:Y:S01]  /*0080*/  VIADD R15, R9.reuse, 0x10 ;  /* 0x00000010090f7836 */ /* 0x040fe20000000000 */
[C---:B------:R-:W-:Y:S01]  /*0090*/  IADD3 R19, PT, PT, R9.reuse, 0x30, RZ ;  /* 0x0000003009137810 */ /* 0x040fe20007ffe0ff */
[----:B------:R-:W-:Y:S02]  /*00a0*/  VIADD R17, R9, 0x20 ;  /* 0x0000002009117836 */ /* 0x000fe40000000000 */
[----:B---3--:R-:W-:-:S05]  /*00b0*/  IMAD R14, R8, 0x40, R3 ;  /* 0x00000040080e7824 */ /* 0x008fca00078e0203 */
[----:B------:R-:W-:Y:S02]  /*00c0*/  VIMNMX R4, PT, PT, R9, R14, !PT ;  /* 0x0000000e09047248 */ /* 0x000fe40007fe0100 */
[----:B------:R-:W-:Y:S02]  /*00d0*/  VIMNMX R5, PT, PT, R14, R15, !PT ;  /* 0x0000000f0e057248 */ /* 0x000fe40007fe0100 */
[----:B-1----:R-:W-:Y:S02]  /*00e0*/  ISETP.GE.AND P2, PT, R4, UR8, PT ;  /* 0x0000000804007c0c */ /* 0x002fe4000bf46270 */
[----:B------:R-:W-:Y:S02]  /*00f0*/  ISETP.GE.AND P3, PT, R5, UR8, PT ;  /* 0x0000000805007c0c */ /* 0x000fe4000bf66270 */
[C---:B------:R-:W-:Y:S02]  /*0100*/  VIMNMX R4, PT, PT, R14.reuse, R17, !PT ;  /* 0x000000110e047248 */ /* 0x040fe40007fe0100 */
[----:B------:R-:W-:-:S02]  /*0110*/  VIMNMX R5, PT, PT, R14, R19, !PT ;  /* 0x000000130e057248 */ /* 0x000fc40007fe0100 */
[----:B------:R-:W-:Y:S02]  /*0120*/  ISETP.GE.AND P4, PT, R4, UR8, PT ;  /* 0x0000000804007c0c */ /* 0x000fe4000bf86270 */
[----:B------:R-:W-:-:S03]  /*0130*/  ISETP.GE.AND P5, PT, R5, UR8, PT ;  /* 0x0000000805007c0c */ /* 0x000fc6000bfa6270 */
[----:B------:R-:W0:Y:S01]  /*0140*/  @!P2 LDC.64 R12, c[0x0][0x380] ;  /* 0x0000e000ff0cab82 */ /* 0x000e220000000a00 */
[--C-:B------:R-:W-:Y:S02]  /*0150*/  @!P2 IMAD R9, R9, UR8, R14.reuse ;  /* 0x000000080909ac24 */ /* 0x100fe4000f8e020e */
[----:B------:R-:W-:-:S05]  /*0160*/  @!P3 IMAD R15, R15, UR8, R14 ;  /* 0x000000080f0fbc24 */ /* 0x000fca000f8e020e */
[----:B------:R-:W1:Y:S01]  /*0170*/  @!P3 LDC.64 R10, c[0x0][0x380] ;  /* 0x0000e000ff0abb82 */ /* 0x000e620000000a00 */
[--C-:B------:R-:W-:Y:S02]  /*0180*/  @!P4 IMAD R17, R17, UR8, R14.reuse ;  /* 0x000000081111cc24 */ /* 0x100fe4000f8e020e */
[----:B------:R-:W-:-:S05]  /*0190*/  @!P5 IMAD R19, R19, UR8, R14 ;  /* 0x000000081313dc24 */ /* 0x000fca000f8e020e */
[----:B------:R-:W3:Y:S08]  /*01a0*/  @!P4 LDC.64 R6, c[0x0][0x380] ;  /* 0x0000e000ff06cb82 */ /* 0x000ef00000000a00 */
[----:B------:R-:W4:Y:S01]  /*01b0*/  @!P5 LDC.64 R4, c[0x0][0x380] ;  /* 0x0000e000ff04db82 */ /* 0x000f220000000a00 */
[----:B0-----:R-:W-:-:S05]  /*01c0*/  @!P2 IMAD.WIDE R12, R9, 0x4, R12 ;  /* 0x00000004090ca825 */ /* 0x001fca00078e020c */
[----:B--2---:R-:W2:Y:S01]  /*01d0*/  @!P2 LDG.E R9, desc[UR6][R12.64] ;  /* 0x000000060c09a981 */ /* 0x004ea2000c1e1900 */
[----:B-1----:R-:W-:-:S04]  /*01e0*/  @!P3 IMAD.WIDE R14, R15, 0x4, R10 ;  /* 0x000000040f0eb825 */ /* 0x002fc800078e020a */
[----:B---3--:R-:W-:-:S05]  /*01f0*/  @!P4 IMAD.WIDE R16, R17, 0x4, R6 ;  /* 0x000000041110c825 */ /* 0x008fca00078e0206 */
[----:B------:R-:W3:Y:S01]  /*0200*/  @!P4 LDG.E R6, desc[UR6][R16.64] ;  /* 0x000000061006c981 */ /* 0x000ee2000c1e1900 */
[----:B----4-:R-:W-:-:S03]  /*0210*/  @!P5 IMAD.WIDE R18, R19, 0x4, R4 ;  /* 0x000000041312d825 */ /* 0x010fc600078e0204 */
[----:B------:R0:W4:Y:S04]  /*0220*/  @!P3 LDG.E R5, desc[UR6][R14.64] ;  /* 0x000000060e05b981 */ /* 0x000128000c1e1900 */
[----:B------:R1:W5:Y:S01]  /*0230*/  @!P5 LDG.E R10, desc[UR6][R18.64] ;  /* 0x00000006120ad981 */ /* 0x000362000c1e1900 */
[----:B------:R-:W1:Y:S01]  /*0240*/  S2UR UR5, SR_CgaCtaId ;  /* 0x00000000000579c3 */ /* 0x000e620000008800 */
[----:B------:R-:W-:Y:S02]  /*0250*/  IMAD R2, R2, 0x40, R3 ;  /* 0x0000004002027824 */ /* 0x000fe400078e0203 */
[----:B------:R-:W-:-:S04]  /*0260*/  IMAD R11, R8, 0x40, R0 ;  /* 0x00000040080b7824 */ /* 0x000fc800078e0200 */
[C---:B------:R-:W-:Y:S01]  /*0270*/  VIADD R7, R11.reuse, 0x10 ;  /* 0x000000100b077836 */ /* 0x040fe20000000000 */
[----:B------:R-:W-:-:S04]  /*0280*/  VIMNMX R4, PT, PT, R11, R2, !PT ;  /* 0x000000020b047248 */ /* 0x000fc80007fe0100 */
[----:B------:R-:W-:Y:S02]  /*0290*/  ISETP.GE.AND P0, PT, R4, UR8, PT ;  /* 0x0000000804007c0c */ /* 0x000fe4000bf06270 */
[----:B------:R-:W-:-:S04]  /*02a0*/  VIMNMX R4, PT, PT, R2, R7, !PT ;  /* 0x0000000702047248 */ /* 0x000fc80007fe0100 */
[----:B------:R-:W-:Y:S02]  /*02b0*/  ISETP.GE.AND P1, PT, R4, UR8, PT ;  /* 0x0000000804007c0c */ /* 0x000fe4000bf26270 */
[----:B------:R-:W-:Y:S01]  /*02c0*/  IADD3 R4, PT, PT, R0, R3, RZ ;  /* 0x0000000300047210 */ /* 0x000fe20007ffe0ff */
[----:B------:R-:W-:-:S04]  /*02d0*/  UMOV UR4, 0x400 ;  /* 0x0000040000047882 */ /* 0x000fc80000000000 */
[C---:B------:R-:W-:Y:S02]  /*02e0*/  @!P2 IMAD.SHL.U32 R8, R4.reuse, 0x4, RZ ;  /* 0x000000040408a824 */ /* 0x040fe400078e00ff */
[----:B0-----:R-:W-:Y:S01]  /*02f0*/  @!P4 IMAD.SHL.U32 R14, R4, 0x4, RZ ;  /* 0x00000004040ec824 */ /* 0x001fe200078e00ff */
[----:B-1----:R-:W-:Y:S02]  /*0300*/  ULEA UR4, UR5, UR4, 0x18 ;  /* 0x0000000405047291 */ /* 0x002fe4000f8ec0ff */
[----:B------:R-:W-:Y:S02]  /*0310*/  @!P2 LOP3.LUT R13, R8, 0xfc, RZ, 0xc0, !PT ;  /* 0x000000fc080da812 */ /* 0x000fe400078ec0ff */
[----:B------:R-:W-:Y:S02]  /*0320*/  @!P3 LEA R8, R4, 0x40, 0x2 ;  /* 0x000000400408b811 */ /* 0x000fe400078e10ff */
[----:B------:R-:W-:Y:S02]  /*0330*/  @!P4 LOP3.LUT R14, R14, 0xfc, RZ, 0xc0, !PT ;  /* 0x000000fc0e0ec812 */ /* 0x000fe400078ec0ff */
[----:B------:R-:W-:-:S02]  /*0340*/  @!P5 LEA R12, R4, 0xc0, 0x2 ;  /* 0x000000c0040cd811 */ /* 0x000fc400078e10ff */
[----:B------:R-:W-:Y:S02]  /*0350*/  LEA R0, R0, UR4, 0x8 ;  /* 0x0000000400007c11 */ /* 0x000fe4000f8e40ff */
[----:B------:R-:W-:Y:S02]  /*0360*/  @!P3 LOP3.LUT R15, R8, 0xfc, RZ, 0xc0, !PT ;  /* 0x000000fc080fb812 */ /* 0x000fe400078ec0ff */
[----:B------:R-:W-:Y:S02]  /*0370*/  @!P4 LOP3.LUT R17, R14, 0x80, RZ, 0x3c, !PT ;  /* 0x000000800e11c812 */ /* 0x000fe400078e3cff */
[----:B------:R-:W-:Y:S01]  /*0380*/  @!P5 LOP3.LUT R19, R12, 0xfc, RZ, 0xc0, !PT ;  /* 0x000000fc0c13d812 */ /* 0x000fe200078ec0ff */
[C---:B------:R-:W-:Y:S01]  /*0390*/  @!P3 IMAD.IADD R16, R0.reuse, 0x1, R15 ;  /* 0x000000010010b824 */ /* 0x040fe200078e020f */
[C---:B------:R-:W-:Y:S01]  /*03a0*/  @!P2 IADD3 R8, PT, PT, R0.reuse, R13, RZ ;  /* 0x0000000d0008a210 */ /* 0x040fe20007ffe0ff */
[----:B------:R-:W-:Y:S02]  /*03b0*/  @!P4 IMAD.IADD R17, R0, 0x1, R17 ;  /* 0x000000010011c824 */ /* 0x000fe400078e0211 */
[C---:B------:R-:W-:Y:S01]  /*03c0*/  @!P0 IMAD.SHL.U32 R18, R4.reuse, 0x4, RZ ;  /* 0x0000000404128824 */ /* 0x040fe200078e00ff */
[----:B------:R-:W-:Y:S01]  /*03d0*/  @!P1 LEA R20, R4, 0x40, 0x2 ;  /* 0x0000004004149811 */ /* 0x000fe200078e10ff */
[----:B------:R-:W-:Y:S01]  /*03e0*/  @!P5 IMAD.IADD R19, R0, 0x1, R19 ;  /* 0x000000010013d824 */ /* 0x000fe200078e0213 */
[----:B------:R-:W-:Y:S01]  /*03f0*/  LEA R3, R3, UR4, 0x8 ;  /* 0x0000000403037c11 */ /* 0x000fe2000f8e40ff */
[----:B------:R-:W0:Y:S01]  /*0400*/  @!P0 LDC.64 R14, c[0x0][0x388] ;  /* 0x0000e200ff0e8b82 */ /* 0x000e220000000a00 */
[----:B------:R-:W-:-:S02]  /*0410*/  @!P0 LOP3.LUT R0, R18, 0xfc, RZ, 0xc0, !PT ;  /* 0x000000fc12008812 */ /* 0x000fc400078ec0ff */
[----:B------:R-:W-:Y:S02]  /*0420*/  @!P1 LOP3.LUT R18, R20, 0xfc, RZ, 0xc0, !PT ;  /* 0x000000fc14129812 */ /* 0x000fe400078ec0ff */
[----:B------:R-:W-:-:S03]  /*0430*/  @!P0 IADD3 R0, PT, PT, R0, R3, RZ ;  /* 0x0000000300008210 */ /* 0x000fc60007ffe0ff */
[----:B------:R-:W-:Y:S01]  /*0440*/  @!P1 IMAD.IADD R18, R18, 0x1, R3 ;  /* 0x0000000112129824 */ /* 0x000fe200078e0203 */
[----:B------:R-:W1:Y:S01]  /*0450*/  @!P1 LDC.64 R12, c[0x0][0x388] ;  /* 0x0000e200ff0c9b82 */ /* 0x000e620000000a00 */
[----:B------:R-:W-:Y:S01]  /*0460*/  @!P1 IMAD R7, R7, UR8, R2 ;  /* 0x0000000807079c24 */ /* 0x000fe2000f8e0202 */
[----:B------:R-:W-:Y:S03]  /*0470*/  BSSY.RECONVERGENT B0, `(.L_x_0) ;  /* 0x000001d000007945 */ /* 0x000fe60003800200 */
[----:B-1----:R-:W-:Y:S01]  /*0480*/  @!P1 IMAD.WIDE R12, R7, 0x4, R12 ;  /* 0x00000004070c9825 */ /* 0x002fe200078e020c */
[----:B--2---:R1:W-:Y:S04]  /*0490*/  @!P2 STS [R8], R9 ;  /* 0x000000090800a388 */ /* 0x0043e80000000800 */
[----:B----4-:R2:W-:Y:S04]  /*04a0*/  @!P3 STS [R16+0x1000], R5 ;  /* 0x001000051000b388 */ /* 0x0105e80000000800 */
[----:B---3--:R-:W-:Y:S04]  /*04b0*/  @!P4 STS [R17+0x2000], R6 ;  /* 0x002000061100c388 */ /* 0x008fe80000000800 */
[----:B-----5:R-:W-:Y:S01]  /*04c0*/  @!P5 STS [R19+0x3000], R10 ;  /* 0x0030000a1300d388 */ /* 0x020fe20000000800 */
[----:B------:R-:W-:Y:S06]  /*04d0*/  BAR.SYNC.DEFER_BLOCKING 0x0 ;  /* 0x0000000000007b1d */ /* 0x000fec0000010000 */
[----:B------:R-:W3:Y:S04]  /*04e0*/  @!P0 LDS R21, [R0] ;  /* 0x0000000000158984 */ /* 0x000ee80000000800 */
[----:B------:R-:W4:Y:S01]  /*04f0*/  @!P1 LDS R23, [R18] ;  /* 0x0000000012179984 */ /* 0x000f220000000800 */
[----:B-1----:R-:W-:-:S02]  /*0500*/  VIADD R9, R11, 0x20 ;  /* 0x000000200b097836 */ /* 0x002fc40000000000 */
[C---:B--2---:R-:W-:Y:S02]  /*0510*/  VIADD R5, R11.reuse, 0x30 ;  /* 0x000000300b057836 */ /* 0x044fe40000000000 */
[----:B------:R-:W-:-:S04]  /*0520*/  @!P0 IMAD R11, R11, UR8, R2 ;  /* 0x000000080b0b8c24 */ /* 0x000fc8000f8e0202 */
[----:B0-----:R-:W-:Y:S01]  /*0530*/  @!P0 IMAD.WIDE R14, R11, 0x4, R14 ;  /* 0x000000040b0e8825 */ /* 0x001fe200078e020e */
[----:B------:R-:W-:-:S04]  /*0540*/  VIMNMX R8, PT, PT, R2, R9, !PT ;  /* 0x0000000902087248 */ /* 0x000fc80007fe0100 */
[----:B------:R-:W-:Y:S02]  /*0550*/  ISETP.GE.AND P2, PT, R8, UR8, PT ;  /* 0x0000000808007c0c */ /* 0x000fe4000bf46270 */
[----:B------:R-:W-:Y:S01]  /*0560*/  VIMNMX R16, PT, PT, R2, R5, !PT ;  /* 0x0000000502107248 */ /* 0x000fe20007fe0100 */
[----:B---3--:R0:W-:Y:S04]  /*0570*/  @!P0 STG.E desc[UR6][R14.64], R21 ;  /* 0x000000150e008986 */ /* 0x0081e8000c101906 */
[----:B----4-:R0:W-:Y:S01]  /*0580*/  @!P1 STG.E desc[UR6][R12.64], R23 ;  /* 0x000000170c009986 */ /* 0x0101e2000c101906 */
[----:B------:R-:W-:-:S05]  /*0590*/  ISETP.GE.AND P3, PT, R16, UR8, PT ;  /* 0x0000000810007c0c */ /* 0x000fca000bf66270 */
[----:B------:R-:W-:Y:S08]  /*05a0*/  @P2 BRA `(.L_x_1) ;  /* 0x0000000000242947 */ /* 0x000ff00003800000 */
[----:B------:R-:W-:Y:S01]  /*05b0*/  SHF.L.U32 R0, R4, 0x2, RZ ;  /* 0x0000000204007819 */ /* 0x000fe200000006ff */
[----:B------:R-:W1:Y:S01]  /*05c0*/  LDC.64 R6, c[0x0][0x388] ;  /* 0x0000e200ff067b82 */ /* 0x000e620000000a00 */
[----:B------:R-:W-:Y:S02]  /*05d0*/  IMAD R9, R9, UR8, R2 ;  /* 0x0000000809097c24 */ /* 0x000fe4000f8e0202 */
[----:B------:R-:W-:-:S04]  /*05e0*/  LOP3.LUT R0, R0, 0xfc, RZ, 0xc0, !PT ;  /* 0x000000fc00007812 */ /* 0x000fc800078ec0ff */
[----:B------:R-:W-:-:S05]  /*05f0*/  LOP3.LUT R0, R0, 0x80, RZ, 0x3c, !PT ;  /* 0x0000008000007812 */ /* 0x000fca00078e3cff */
[----:B------:R-:W-:-:S05]  /*0600*/  IMAD.IADD R0, R0, 0x1, R3 ;  /* 0x0000000100007824 */ /* 0x000fca00078e0203 */
[----:B------:R-:W2:Y:S01]  /*0610*/  LDS R11, [R0] ;  /* 0x00000000000b7984 */ /* 0x000ea20000000800 */
[----:B-1----:R-:W-:-:S05]  /*0620*/  IMAD.WIDE R6, R9, 0x4, R6 ;  /* 0x0000000409067825 */ /* 0x002fca00078e0206 */
[----:B--2---:R1:W-:Y:S02]  /*0630*/  STG.E desc[UR6][R6.64], R11 ;  /* 0x0000000b06007986 */ /* 0x0043e4000c101906 */
.L_x_1:
[----:B------:R-:W-:Y:S05]  /*0640*/  BSYNC.RECONVERGENT B0 ;  /* 0x0000000000007941 */ /* 0x000fea0003800200 */
.L_x_0:
[----:B------:R-:W-:Y:S05]  /*0650*/  @P3 EXIT ;  /* 0x000000000000394d */ /* 0x000fea0003800000 */
[----:B------:R-:W-:Y:S01]  /*0660*/  LEA R4, R4, 0xc0, 0x2 ;  /* 0x000000c004047811 */ /* 0x000fe200078e10ff */
[----:B-1----:R-:W1:Y:S03]  /*0670*/  LDC.64 R6, c[0x0][0x388] ;  /* 0x0000e200ff067b82 */ /* 0x002e660000000a00 */
[----:B------:R-:W-:-:S05]  /*0680*/  LOP3.LUT R0, R4, 0xfc, RZ, 0xc0, !PT ;  /* 0x000000fc04007812 */ /* 0x000fca00078ec0ff */
[----:B------:R-:W-:Y:S02]  /*0690*/  IMAD.IADD R0, R0, 0x1, R3 ;  /* 0x0000000100007824 */ /* 0x000fe400078e0203 */
[----:B------:R-:W-:-:S03]  /*06a0*/  IMAD R3, R5, UR8, R2 ;  /* 0x0000000805037c24 */ /* 0x000fc6000f8e0202 */
[----:B------:R-:W2:Y:S01]  /*06b0*/  LDS R9, [R0] ;  /* 0x0000000000097984 */ /* 0x000ea20000000800 */
[----:B-1----:R-:W-:-:S05]  /*06c0*/  IMAD.WIDE R2, R3, 0x4, R6 ;  /* 0x0000000403027825 */ /* 0x002fca00078e0206 */
[----:B--2---:R-:W-:Y:S01]  /*06d0*/  STG.E desc[UR6][R2.64], R9 ;  /* 0x0000000902007986 */ /* 0x004fe2000c101906 */
[----:B------:R-:W-:Y:S05]  /*06e0*/  EXIT ;  /* 0x000000000000794d */ /* 0x000fea0003800000 */
.L_x_2:
[----:B------:R-:W-:-:S00]  /*06f0*/  BRA `(.L_x_2) ;  /* 0xfffffffc00fc7947 */ /* 0x000fc0000383ffff */
[----:B------:R-:W-:-:S00]  /*0700*/  NOP ;  /* 0x0000000000007918 */ /* 0x000fc00000000000 */
[----:B------:R-:W-:-:S00]  /*0710*/  NOP ;  /* 0x0000000000007918 */ /* 0x000fc00000000000 */
[----:B------:R-:W-:-:S00]  /*0720*/  NOP ;  /* 0x0000000000007918 */ /* 0x000fc00000000000 */
[----:B------:R-:W-:-:S00]  /*0730*/  NOP ;  /* 0x0000000000007918 */ /* 0x000fc00000000000 */
[----:B------:R-:W-:-:S00]  /*0740*/  NOP ;  /* 0x0000000000007918 */ /* 0x000fc00000000000 */
[----:B------:R-:W-:-:S00]  /*0750*/  NOP ;  /* 0x0000000000007918 */ /* 0x000fc00000000000 */
[----:B------:R-:W-:-:S00]  /*0760*/  NOP ;  /* 0x0000000000007918 */ /* 0x000fc00000000000 */
[----:B------:R-:W-:-:S00]  /*0770*/  NOP ;  /* 0x0000000000007918 */ /* 0x000fc00000000000 */
.L_x_14:


//--------------------- .text._Z17transposeUnrolledILi32ELi8EEvPfS0_i --------------------------
	.section	.text._Z17transposeUnrolledILi32ELi8EEvPfS0_i,"ax",@progbits
	.align	128
        .global         _Z17transposeUnrolledILi32ELi8EEvPfS0_i
        .type           _Z17transposeUnrolledILi32ELi8EEvPfS0_i,@function
        .size           _Z17transposeUnrolledILi32ELi8EEvPfS0_i,(.L_x_15 - _Z17transposeUnrolledILi32ELi8EEvPfS0_i)
        .other          _Z17transposeUnrolledILi32ELi8EEvPfS0_i,@"STO_CUDA_ENTRY STV_DEFAULT"
_Z17transposeUnrolledILi32ELi8EEvPfS0_i:
.text._Z17transposeUnrolledILi32ELi8EEvPfS0_i:
        /* <DEDUP_REMOVED lines=100> */
.L_x_4:
[----:B------:R-:W-:Y:S05]  /*0640*/  BSYNC.RECONVERGENT B0 ;  /* 0x0000000000007941 */ /* 0x000fea0003800200 */
.L_x_3:
        /* <DEDUP_REMOVED lines=10> */
.L_x_5:
        /* <DEDUP_REMOVED lines=9> */
.L_x_15:


//--------------------- .text._Z17transposeUnrolledILi32ELi16EEvPfS0_i --------------------------
	.section	.text._Z17transposeUnrolledILi32ELi16EEvPfS0_i,"ax",@progbits
	.align	128
        .global         _Z17transposeUnrolledILi32ELi16EEvPfS0_i
        .type           _Z17transposeUnrolledILi32ELi16EEvPfS0_i,@function
        .size           _Z17transposeUnrolledILi32ELi16EEvPfS0_i,(.L_x_16 - _Z17transposeUnrolledILi32ELi16EEvPfS0_i)
        .other          _Z17transposeUnrolledILi32ELi16EEvPfS0_i,@"STO_CUDA_ENTRY STV_DEFAULT"
_Z17transposeUnrolledILi32ELi16EEvPfS0_i:
.text._Z17transposeUnrolledILi32ELi16EEvPfS0_i:
        /* <DEDUP_REMOVED lines=8> */
[----:B------:R-:W-:Y:S02]  /*0080*/  VIADD R8, R0, 0x10 ;  /* 0x0000001000087836 */ /* 0x000fe40000000000 */
[----:B---3--:R-:W-:-:S05]  /*0090*/  IMAD R3, R11, 0x20, R2 ;  /* 0x000000200b037824 */ /* 0x008fca00078e0202 */
[----:B------:R-:W-:Y:S02]  /*00a0*/  VIMNMX R4, PT, PT, R0, R3, !PT ;  /* 0x0000000300047248 */ /* 0x000fe40007fe0100 */
[----:B------:R-:W-:Y:S02]  /*00b0*/  VIMNMX R5, PT, PT, R3, R8, !PT ;  /* 0x0000000803057248 */ /* 0x000fe40007fe0100 */
[----:B-1----:R-:W-:Y:S02]  /*00c0*/  ISETP.GE.AND P1, PT, R4, UR8, PT ;  /* 0x0000000804007c0c */ /* 0x002fe4000bf26270 */
[----:B------:R-:W-:-:S11]  /*00d0*/  ISETP.GE.AND P2, PT, R5, UR8, PT ;  /* 0x0000000805007c0c */ /* 0x000fd6000bf46270 */
[----:B------:R-:W0:Y:S01]  /*00e0*/  @!P1 LDC.64 R4, c[0x0][0x380] ;  /* 0x0000e000ff049b82 */ /* 0x000e220000000a00 */
[--C-:B------:R-:W-:Y:S02]  /*00f0*/  @!P1 IMAD R9, R0, UR8, R3.reuse ;  /* 0x0000000800099c24 */ /* 0x100fe4000f8e0203 */
[----:B------:R-:W-:-:S05]  /*0100*/  @!P2 IMAD R3, R8, UR8, R3 ;  /* 0x000000080803ac24 */ /* 0x000fca000f8e0203 */
[----:B------:R-:W1:Y:S01]  /*0110*/  @!P2 LDC.64 R6, c[0x0][0x380] ;  /* 0x0000e000ff06ab82 */ /* 0x000e620000000a00 */
[----:B0-----:R-:W-:-:S06]  /*0120*/  @!P1 IMAD.WIDE R4, R9, 0x4, R4 ;  /* 0x0000000409049825 */ /* 0x001fcc00078e0204 */
[----:B--2---:R0:W2:Y:S01]  /*0130*/  @!P1 LDG.E R4, desc[UR6][R4.64] ;  /* 0x0000000604049981 */ /* 0x0040a2000c1e1900 */
[----:B-1----:R-:W-:-:S06]  /*0140*/  @!P2 IMAD.WIDE R6, R3, 0x4, R6 ;  /* 0x000000040306a825 */ /* 0x002fcc00078e0206 */
[----:B------:R1:W3:Y:S01]  /*0150*/  @!P2 LDG.E R7, desc[UR6][R6.64] ;  /* 0x000000060607a981 */ /* 0x0002e2000c1e1900 */
[----:B------:R-:W4:Y:S01]  /*0160*/  S2UR UR5, SR_CgaCtaId ;  /* 0x00000000000579c3 */ /* 0x000f220000008800 */
[----:B------:R-:W-:Y:S01]  /*0170*/  IMAD R9, R11, 0x20, R10 ;  /* 0x000000200b097824 */ /* 0x000fe200078e020a */
[----:B------:R-:W-:Y:S01]  /*0180*/  LEA R0, R13, R2, 0x5 ;  /* 0x000000020d007211 */ /* 0x000fe200078e28ff */
[----:B------:R-:W-:-:S03]  /*0190*/  IMAD.IADD R8, R10, 0x1, R2 ;  /* 0x000000010a087824 */ /* 0x000fc600078e0202 */
[----:B------:R-:W-:Y:S01]  /*01a0*/  VIMNMX R3, PT, PT, R9, R0, !PT ;  /* 0x0000000009037248 */ /* 0x000fe20007fe0100 */
[----:B------:R-:W-:-:S03]  /*01b0*/  UMOV UR4, 0x400 ;  /* 0x0000040000047882 */ /* 0x000fc60000000000 */
[----:B------:R-:W-:Y:S02]  /*01c0*/  ISETP.GE.AND P0, PT, R3, UR8, PT ;  /* 0x0000000803007c0c */ /* 0x000fe4000bf06270 */
[C---:B------:R-:W-:Y:S01]  /*01d0*/  @!P2 SHF.L.U32 R3, R8.reuse, 0x2, RZ ;  /* 0x000000020803a819 */ /* 0x040fe200000006ff */
[----:B0-----:R-:W-:-:S03]  /*01e0*/  @!P1 IMAD.SHL.U32 R5, R8, 0x4, RZ ;  /* 0x0000000408059824 */ /* 0x001fc600078e00ff */
[----:B------:R-:W-:Y:S01]  /*01f0*/  @!P2 LOP3.LUT R11, R3, 0x7c, RZ, 0xc0, !PT ;  /* 0x0000007c030ba812 */ /* 0x000fe200078ec0ff */
[----:B----4-:R-:W-:Y:S01]  /*0200*/  ULEA UR4, UR5, UR4, 0x18 ;  /* 0x0000000405047291 */ /* 0x010fe2000f8ec0ff */
[----:B-1----:R-:W-:-:S05]  /*0210*/  @!P1 LOP3.LUT R6, R5, 0x7c, RZ, 0xc0, !PT ;  /* 0x0000007c05069812 */ /* 0x002fca00078ec0ff */
[----:B------:R-:W-:Y:S02]  /*0220*/  LEA R3, R10, UR4, 0x7 ;  /* 0x000000040a037c11 */ /* 0x000fe4000f8e38ff */
[----:B------:R-:W-:Y:S02]  /*0230*/  @!P2 LOP3.LUT R10, R11, 0x40, RZ, 0x3c, !PT ;  /* 0x000000400b0aa812 */ /* 0x000fe400078e3cff */
[----:B------:R-:W-:-:S03]  /*0240*/  @!P1 IADD3 R5, PT, PT, R3, R6, RZ ;  /* 0x0000000603059210 */ /* 0x000fc60007ffe0ff */
[----:B------:R-:W-:Y:S02]  /*0250*/  @!P2 IMAD.IADD R10, R3, 0x1, R10 ;  /* 0x00000001030aa824 */ /* 0x000fe400078e020a */
[----:B------:R-:W-:Y:S01]  /*0260*/  @!P0 IMAD.SHL.U32 R12, R8, 0x4, RZ ;  /* 0x00000004080c8824 */ /* 0x000fe200078e00ff */
[----:B------:R-:W-:Y:S02]  /*0270*/  LEA R11, R2, UR4, 0x7 ;  /* 0x00000004020b7c11 */ /* 0x000fe4000f8e38ff */
[----:B------:R-:W0:Y:S02]  /*0280*/  @!P0 LDC.64 R2, c[0x0][0x388] ;  /* 0x0000e200ff028b82 */ /* 0x000e240000000a00 */
[----:B------:R-:W-:-:S05]  /*0290*/  @!P0 LOP3.LUT R12, R12, 0x7c, RZ, 0xc0, !PT ;  /* 0x0000007c0c0c8812 */ /* 0x000fca00078ec0ff */
[----:B------:R-:W-:Y:S01]  /*02a0*/  @!P0 IMAD.IADD R6, R12, 0x1, R11 ;  /* 0x000000010c068824 */ /* 0x000fe200078e020b */
[----:B------:R-:W-:-:S04]  /*02b0*/  IADD3 R15, PT, PT, R9, 0x10, RZ ;  /* 0x00000010090f7810 */ /* 0x000fc80007ffe0ff */
[----:B------:R-:W-:Y:S01]  /*02c0*/  VIMNMX R12, PT, PT, R0, R15, !PT ;  /* 0x0000000f000c7248 */ /* 0x000fe20007fe0100 */
[----:B------:R-:W-:-:S04]  /*02d0*/  @!P0 IMAD R9, R9, UR8, R0 ;  /* 0x0000000809098c24 */ /* 0x000fc8000f8e0200 */
[----:B0-----:R-:W-:Y:S01]  /*02e0*/  @!P0 IMAD.WIDE R2, R9, 0x4, R2 ;  /* 0x0000000409028825 */ /* 0x001fe200078e0202 */
[----:B--2---:R-:W-:Y:S04]  /*02f0*/  @!P1 STS [R5], R4 ;  /* 0x0000000405009388 */ /* 0x004fe80000000800 */
[----:B---3--:R-:W-:Y:S01]  /*0300*/  @!P2 STS [R10+0x800], R7 ;  /* 0x000800070a00a388 */ /* 0x008fe20000000800 */
[----:B------:R-:W-:Y:S06]  /*0310*/  BAR.SYNC.DEFER_BLOCKING 0x0 ;  /* 0x0000000000007b1d */ /* 0x000fec0000010000 */
[----:B------:R-:W0:Y:S01]  /*0320*/  @!P0 LDS R13, [R6] ;  /* 0x00000000060d8984 */ /* 0x000e220000000800 */
[----:B------:R-:W-:-:S03]  /*0330*/  ISETP.GE.AND P1, PT, R12, UR8, PT ;  /* 0x000000080c007c0c */ /* 0x000fc6000bf26270 */
[----:B0-----:R0:W-:Y:S10]  /*0340*/  @!P0 STG.E desc[UR6][R2.64], R13 ;  /* 0x0000000d02008986 */ /* 0x0011f4000c101906 */
[----:B------:R-:W-:Y:S05]  /*0350*/  @P1 EXIT ;  /* 0x000000000000194d */ /* 0x000fea0003800000 */
[----:B------:R-:W-:Y:S01]  /*0360*/  IMAD.SHL.U32 R8, R8, 0x4, RZ ;  /* 0x0000000408087824 */ /* 0x000fe200078e00ff */
[----:B0-----:R-:W0:Y:S01]  /*0370*/  LDC.64 R2, c[0x0][0x388] ;  /* 0x0000e200ff027b82 */ /* 0x001e220000000a00 */
[----:B------:R-:W-:-:S03]  /*0380*/  IMAD R15, R15, UR8, R0 ;  /* 0x000000080f0f7c24 */ /* 0x000fc6000f8e0200 */
[----:B------:R-:W-:-:S04]  /*0390*/  LOP3.LUT R8, R8, 0x7c, RZ, 0xc0, !PT ;  /* 0x0000007c08087812 */ /* 0x000fc800078ec0ff */
[----:B------:R-:W-:-:S04]  /*03a0*/  LOP3.LUT R8, R8, 0x40, RZ, 0x3c, !PT ;  /* 0x0000004008087812 */ /* 0x000fc800078e3cff */
[----:B------:R-:W-:-:S06]  /*03b0*/  IADD3 R11, PT, PT, R8, R11, RZ ;  /* 0x0000000b080b7210 */ /* 0x000fcc0007ffe0ff */
[----:B------:R-:W1:Y:S01]  /*03c0*/  LDS R11, [R11] ;  /* 0x000000000b0b7984 */ /* 0x000e620000000800 */
[----:B0-----:R-:W-:-:S05]  /*03d0*/  IMAD.WIDE R2, R15, 0x4, R2 ;  /* 0x000000040f027825 */ /* 0x001fca00078e0202 */
[----:B-1----:R-:W-:Y:S01]  /*03e0*/  STG.E desc[UR6][R2.64], R11 ;  /* 0x0000000b02007986 */ /* 0x002fe2000c101906 */
[----:B------:R-:W-:Y:S05]  /*03f0*/  EXIT ;  /* 0x000000000000794d */ /* 0x000fea0003800000 */
.L_x_6:
        /* <DEDUP_REMOVED lines=16> */
.L_x_16:


//--------------------- .text._Z18transposeSharedwBCILi32EEvPfS0_i --------------------------
	.section	.text._Z18transposeSharedwBCILi32EEvPfS0_i,"ax",@progbits
	.align	128
        .global         _Z18transposeSharedwBCILi32EEvPfS0_i
        .type           _Z18transposeSharedwBCILi32EEvPfS0_i,@function
        .size           _Z18transposeSharedwBCILi32EEvPfS0_i,(.L_x_17 - _Z18transposeSharedwBCILi32EEvPfS0_i)
        .other          _Z18transposeSharedwBCILi32EEvPfS0_i,@"STO_CUDA_ENTRY STV_DEFAULT"
_Z18transposeSharedwBCILi32EEvPfS0_i:
.text._Z18transposeSharedwBCILi32EEvPfS0_i:
[----:B------:R-:W-:Y:S01]  /*0000*/  LDC R1, c[0x0][0x37c] ;  /* 0x0000df00ff017b82 */ /* 0x000fe20000000800 */
[----:B------:R-:W0:Y:S01]  /*0010*/  S2R R9, SR_CTAID.Y ;  /* 0x0000000000097919 */ /* 0x000e220000002600 */
[----:B------:R-:W1:Y:S01]  /*0020*/  LDCU UR8, c[0x0][0x390] ;  /* 0x00007200ff0877ac */ /* 0x000e620008000800 */
[----:B------:R-:W0:Y:S01]  /*0030*/  S2R R10, SR_TID.Y ;  /* 0x00000000000a7919 */ /* 0x000e220000002200 */
[----:B------:R-:W2:Y:S01]  /*0040*/  LDCU.64 UR6, c[0x0][0x358] ;  /* 0x00006b00ff0677ac */ /* 0x000ea20008000a00 */
[----:B------:R-:W3:Y:S01]  /*0050*/  S2R R11, SR_TID.X ;  /* 0x00000000000b7919 */ /* 0x000ee20000002100 */
[----:B------:R-:W3:Y:S01]  /*0060*/  S2R R8, SR_CTAID.X ;  /* 0x0000000000087919 */ /* 0x000ee20000002500 */
[----:B0-----:R-:W-:Y:S02]  /*0070*/  IMAD R0, R9, 0x20, R10 ;  /* 0x0000002009007824 */ /* 0x001fe400078e020a */
[----:B---3--:R-:W-:-:S05]  /*0080*/  IMAD R5, R8, 0x20, R11 ;  /* 0x0000002008057824 */ /* 0x008fca00078e020b */
[----:B------:R-:W-:-:S04]  /*0090*/  VIMNMX R2, PT, PT, R0, R5, !PT ;  /* 0x0000000500027248 */ /* 0x000fc80007fe0100 */
[----:B-1----:R-:W-:-:S13]  /*00a0*/  ISETP.GE.AND P0, PT, R2, UR8, PT ;  /* 0x0000000802007c0c */ /* 0x002fda000bf06270 */
[----:B------:R-:W0:Y:S01]  /*00b0*/  @!P0 LDC.64 R2, c[0x0][0x380] ;  /* 0x0000e000ff028b82 */ /* 0x000e220000000a00 */
[----:B------:R-:W-:-:S04]  /*00c0*/  @!P0 IMAD R5, R0, UR8, R5 ;  /* 0x0000000800058c24 */ /* 0x000fc8000f8e0205 */
[----:B0-----:R-:W-:-:S06]  /*00d0*/  @!P0 IMAD.WIDE R2, R5, 0x4, R2 ;  /* 0x0000000405028825 */ /* 0x001fcc00078e0202 */
[----:B--2---:R-:W2:Y:S01]  /*00e0*/  @!P0 LDG.E R2, desc[UR6][R2.64] ;  /* 0x0000000602028981 */ /* 0x004ea2000c1e1900 */
[----:B------:R-:W-:Y:S01]  /*00f0*/  @!P0 MOV R4, 0x400 ;  /* 0x0000040000048802 */ /* 0x000fe20000000f00 */
[----:B------:R-:W-:Y:S01]  /*0100*/  IMAD R5, R9, 0x20, R11 ;  /* 0x0000002009057824 */ /* 0x000fe200078e020b */
[----:B------:R-:W-:Y:S01]  /*0110*/  @!P0 IADD3 R6, PT, PT, R10, R11, RZ ;  /* 0x0000000b0a068210 */ /* 0x000fe20007ffe0ff */
[----:B------:R-:W0:Y:S01]  /*0120*/  @!P0 S2R R7, SR_CgaCtaId ;  /* 0x0000000000078919 */ /* 0x000e220000008800 */
[----:B------:R-:W-:Y:S02]  /*0130*/  IMAD R0, R8, 0x20, R10 ;  /* 0x0000002008007824 */ /* 0x000fe400078e020a */
[----:B------:R-:W-:-:S03]  /*0140*/  @!P0 SHF.L.U32 R6, R6, 0x2, RZ ;  /* 0x0000000206068819 */ /* 0x000fc600000006ff */
[----:B------:R-:W-:-:S04]  /*0150*/  VIMNMX R8, PT, PT, R0, R5, !PT ;  /* 0x0000000500087248 */ /* 0x000fc80007fe0100 */
[----:B------:R-:W-:Y:S02]  /*0160*/  ISETP.GE.AND P1, PT, R8, UR8, PT ;  /* 0x0000000808007c0c */ /* 0x000fe4000bf26270 */
[----:B0-----:R-:W-:Y:S02]  /*0170*/  @!P0 LEA R4, R7, R4, 0x18 ;  /* 0x0000000407048211 */ /* 0x001fe400078ec0ff */
[----:B------:R-:W-:-:S03]  /*0180*/  @!P0 LOP3.LUT R7, R6, 0x7c, RZ, 0xc0, !PT ;  /* 0x0000007c06078812 */ /* 0x000fc600078ec0ff */
[----:B------:R-:W-:-:S04]  /*0190*/  @!P0 IMAD R4, R11, 0x80, R4 ;  /* 0x000000800b048824 */ /* 0x000fc800078e0204 */
[----:B------:R-:W-:-:S05]  /*01a0*/  @!P0 IMAD.IADD R7, R4, 0x1, R7 ;  /* 0x0000000104078824 */ /* 0x000fca00078e0207 */
[----:B--2---:R0:W-:Y:S01]  /*01b0*/  @!P0 STS [R7], R2 ;  /* 0x0000000207008388 */ /* 0x0041e20000000800 */
[----:B------:R-:W-:Y:S06]  /*01c0*/  BAR.SYNC.DEFER_BLOCKING 0x0 ;  /* 0x0000000000007b1d */ /* 0x000fec0000010000 */
[----:B------:R-:W-:Y:S05]  /*01d0*/  @P1 EXIT ;  /* 0x000000000000194d */ /* 0x000fea0003800000 */
[----:B------:R-:W1:Y:S01]  /*01e0*/  S2UR UR5, SR_CgaCtaId ;  /* 0x00000000000579c3 */ /* 0x000e620000008800 */
[----:B------:R-:W-:Y:S01]  /*01f0*/  IADD3 R11, PT, PT, R10, R11, RZ ;  /* 0x0000000b0a0b7210 */ /* 0x000fe20007ffe0ff */
[----:B------:R-:W-:Y:S01]  /*0200*/  UMOV UR4, 0x400 ;  /* 0x0000040000047882 */ /* 0x000fe20000000000 */
[----:B------:R-:W-:-:S03]  /*0210*/  IMAD R5, R0, UR8, R5 ;  /* 0x0000000800057c24 */ /* 0x000fc6000f8e0205 */
[----:B------:R-:W-:-:S05]  /*0220*/  IMAD.SHL.U32 R11, R11, 0x4, RZ ;  /* 0x000000040b0b7824 */ /* 0x000fca00078e00ff */
[----:B------:R-:W-:Y:S01]  /*0230*/  LOP3.LUT R11, R11, 0x7c, RZ, 0xc0, !PT ;  /* 0x0000007c0b0b7812 */ /* 0x000fe200078ec0ff */
[----:B-1----:R-:W-:-:S06]  /*0240*/  ULEA UR4, UR5, UR4, 0x18 ;  /* 0x0000000405047291 */ /* 0x002fcc000f8ec0ff */
[----:B0-----:R-:W-:-:S04]  /*0250*/  LEA R2, R10, UR4, 0x7 ;  /* 0x000000040a027c11 */ /* 0x001fc8000f8e38ff */
[----:B------:R-:W-:Y:S02]  /*0260*/  IADD3 R4, PT, PT, R11, R2, RZ ;  /* 0x000000020b047210 */ /* 0x000fe40007ffe0ff */
[----:B------:R-:W0:Y:S03]  /*0270*/  LDC.64 R2, c[0x0][0x388] ;  /* 0x0000e200ff027b82 */ /* 0x000e260000000a00 */
[----:B------:R-:W1:Y:S01]  /*0280*/  LDS R7, [R4] ;  /* 0x0000000004077984 */ /* 0x000e620000000800 */
[----:B0-----:R-:W-:-:S05]  /*0290*/  IMAD.WIDE R2, R5, 0x4, R2 ;  /* 0x0000000405027825 */ /* 0x001fca00078e0202 */
[----:B-1----:R-:W-:Y:S01]  /*02a0*/  STG.E desc[UR6][R2.64], R7 ;  /* 0x0000000702007986 */ /* 0x002fe2000c101906 */
[----:B------:R-:W-:Y:S05]  /*02b0*/  EXIT ;  /* 0x000000000000794d */ /* 0x000fea0003800000 */
.L_x_7:
        /* <DEDUP_REMOVED lines=12> */
.L_x_17:


//--------------------- .text._Z18transposeSharedwBCILi16EEvPfS0_i --------------------------
	.section	.text._Z18transposeSharedwBCILi16EEvPfS0_i,"ax",@progbits
	.align	128
        .global         _Z18transposeSharedwBCILi16EEvPfS0_i
        .type           _Z18transposeSharedwBCILi16EEvPfS0_i,@function
        .size           _Z18transposeSharedwBCILi16EEvPfS0_i,(.L_x_18 - _Z18transposeSharedwBCILi16EEvPfS0_i)
        .other          _Z18transposeSharedwBCILi16EEvPfS0_i,@"STO_CUDA_ENTRY STV_DEFAULT"
_Z18transposeSharedwBCILi16EEvPfS0_i:
.text._Z18transposeSharedwBCILi16EEvPfS0_i:
        /* <DEDUP_REMOVED lines=44> */
.L_x_8:
        /* <DEDUP_REMOVED lines=12> */
.L_x_18:


//--------------------- .text._Z18transposeSharedwBCILi8EEvPfS0_i --------------------------
	.section	.text._Z18transposeSharedwBCILi8EEvPfS0_i,"ax",@progbits
	.align	128
        .global         _Z18transposeSharedwBCILi8EEvPfS0_i
        .type           _Z18transposeSharedwBCILi8EEvPfS0_i,@function
        .size           _Z18transposeSharedwBCILi8EEvPfS0_i,(.L_x_19 - _Z18transposeSharedwBCILi8EEvPfS0_i)
        .other          _Z18transposeSharedwBCILi8EEvPfS0_i,@"STO_CUDA_ENTRY STV_DEFAULT"
_Z18transposeSharedwBCILi8EEvPfS0_i:
.text._Z18transposeSharedwBCILi8EEvPfS0_i:
        /* <DEDUP_REMOVED lines=44> */
.L_x_9:
        /* <DEDUP_REMOVED lines=12> */
.L_x_19:


//--------------------- .text._Z15transposeSharedILi32EEvPfS0_i --------------------------
	.section	.text._Z15transposeSharedILi32EEvPfS0_i,"ax",@progbits
	.align	128
        .global         _Z15transposeSharedILi32EEvPfS0_i
        .type           _Z15transposeSharedILi32EEvPfS0_i,@function
        .size           _Z15transposeSharedILi32EEvPfS0_i,(.L_x_20 - _Z15transposeSharedILi32EEvPfS0_i)
        .other          _Z15transposeSharedILi32EEvPfS0_i,@"STO_CUDA_ENTRY STV_DEFAULT"
_Z15transposeSharedILi32EEvPfS0_i:
.text._Z15transposeSharedILi32EEvPfS0_i:
        /* <DEDUP_REMOVED lines=17> */
[----:B------:R-:W-:Y:S01]  /*0110*/  LEA R5, R8, R11, 0x5 ;  /* 0x0000000b08057211 */ /* 0x000fe200078e28ff */
[----:B------:R-:W0:Y:S03]  /*0120*/  @!P0 S2R R7, SR_CgaCtaId ;  /* 0x0000000000078919 */ /* 0x000e260000008800 */
[----:B------:R-:W-:-:S04]  /*0130*/  VIMNMX R6, PT, PT, R0, R5, !PT ;  /* 0x0000000500067248 */ /* 0x000fc80007fe0100 */
[----:B------:R-:W-:Y:S02]  /*0140*/  ISETP.GE.AND P1, PT, R6, UR8, PT ;  /* 0x0000000806007c0c */ /* 0x000fe4000bf26270 */
[----:B0-----:R-:W-:-:S04]  /*0150*/  @!P0 LEA R4, R7, R4, 0x18 ;  /* 0x0000000407048211 */ /* 0x001fc800078ec0ff */
[----:B------:R-:W-:-:S05]  /*0160*/  @!P0 LEA R4, R11, R4, 0x7 ;  /* 0x000000040b048211 */ /* 0x000fca00078e38ff */
[----:B------:R-:W-:-:S05]  /*0170*/  @!P0 IMAD R7, R9, 0x4, R4 ;  /* 0x0000000409078824 */ /* 0x000fca00078e0204 */
[----:B--2---:R0:W-:Y:S01]  /*0180*/  @!P0 STS [R7], R2 ;  /* 0x0000000207008388 */ /* 0x0041e20000000800 */
[----:B------:R-:W-:Y:S06]  /*0190*/  BAR.SYNC.DEFER_BLOCKING 0x0 ;  /* 0x0000000000007b1d */ /* 0x000fec0000010000 */
[----:B------:R-:W-:Y:S05]  /*01a0*/  @P1 EXIT ;  /* 0x000000000000194d */ /* 0x000fea0003800000 */
[----:B------:R-:W1:Y:S01]  /*01b0*/  S2UR UR5, SR_CgaCtaId ;  /* 0x00000000000579c3 */ /* 0x000e620000008800 */
[----:B------:R-:W-:Y:S01]  /*01c0*/  UMOV UR4, 0x400 ;  /* 0x0000040000047882 */ /* 0x000fe20000000000 */
[----:B------:R-:W-:Y:S01]  /*01d0*/  IMAD R5, R0, UR8, R5 ;  /* 0x0000000800057c24 */ /* 0x000fe2000f8e0205 */
[----:B-1----:R-:W-:-:S06]  /*01e0*/  ULEA UR4, UR5, UR4, 0x18 ;  /* 0x0000000405047291 */ /* 0x002fcc000f8ec0ff */
[----:B0-----:R-:W-:-:S04]  /*01f0*/  LEA R2, R9, UR4, 0x7 ;  /* 0x0000000409027c11 */ /* 0x001fc8000f8e38ff */
[----:B------:R-:W-:Y:S02]  /*0200*/  LEA R4, R11, R2, 0x2 ;  /* 0x000000020b047211 */ /* 0x000fe400078e10ff */
[----:B------:R-:W0:Y:S03]  /*0210*/  LDC.64 R2, c[0x0][0x388] ;  /* 0x0000e200ff027b82 */ /* 0x000e260000000a00 */
[----:B------:R-:W1:Y:S01]  /*0220*/  LDS R7, [R4] ;  /* 0x0000000004077984 */ /* 0x000e620000000800 */
[----:B0-----:R-:W-:-:S05]  /*0230*/  IMAD.WIDE R2, R5, 0x4, R2 ;  /* 0x0000000405027825 */ /* 0x001fca00078e0202 */
[----:B-1----:R-:W-:Y:S01]  /*0240*/  STG.E desc[UR6][R2.64], R7 ;  /* 0x0000000702007986 */ /* 0x002fe2000c101906 */
[----:B------:R-:W-:Y:S05]  /*0250*/  EXIT ;  /* 0x000000000000794d */ /* 0x000fea0003800000 */
.L_x_10:
        /* <DEDUP_REMOVED lines=10> */
.L_x_20:


//--------------------- .text._Z15transposeSharedILi16EEvPfS0_i --------------------------
	.section	.text._Z15transposeSharedILi16EEvPfS0_i,"ax",@progbits
	.align	128
        .global         _Z15transposeSharedILi16EEvPfS0_i
        .type           _Z15transposeSharedILi16EEvPfS0_i,@function
        .size           _Z15transposeSharedILi16EEvPfS0_i,(.L_x_21 - _Z15transposeSharedILi16EEvPfS0_i)
        .other          _Z15transposeSharedILi16EEvPfS0_i,@"STO_CUDA_ENTRY STV_DEFAULT"
_Z15transposeSharedILi16EEvPfS0_i:
.text._Z15transposeSharedILi16EEvPfS0_i:
        /* <DEDUP_REMOVED lines=38> */
.L_x_11:
        /* <DEDUP_REMOVED lines=10> */
.L_x_21:


//--------------------- .text._Z15transposeSharedILi8EEvPfS0_i --------------------------
	.section	.text._Z15transposeSharedILi8EEvPfS0_i,"ax",@progbits
	.align	128
        .global         _Z15transposeSharedILi8EEvPfS0_i
        .type           _Z15transposeSharedILi8EEvPfS0_i,@function
        .size           _Z15transposeSharedILi8EEvPfS0_i,(.L_x_22 - _Z15transposeSharedILi8EEvPfS0_i)
        .other          _Z15transposeSharedILi8EEvPfS0_i,@"STO_CUDA_ENTRY STV_DEFAULT"
_Z15transposeSharedILi8EEvPfS0_i:
.text._Z15transposeSharedILi8EEvPfS0_i:
        /* <DEDUP_REMOVED lines=38> */
.L_x_12:
        /* <DEDUP_REMOVED lines=10> */
.L_x_22:


//--------------------- .text._Z14transposeNaivePfS_i --------------------------
	.section	.text._Z14transposeNaivePfS_i,"ax",@progbits
	.align	128
        .global         _Z14transposeNaivePfS_i
        .type           _Z14transposeNaivePfS_i,@function
        .size           _Z14transposeNaivePfS_i,(.L_x_23 - _Z14transposeNaivePfS_i)
        .other          _Z14transposeNaivePfS_i,@"STO_CUDA_ENTRY STV_DEFAULT"
_Z14transposeNaivePfS_i:
.text._Z14transposeNaivePfS_i:
[----:B------:R-:W-:Y:S01]  /*0000*/  LDC R1, c[0x0][0x37c] ;  /* 0x0000df00ff017b82 */ /* 0x000fe20000000800 */
[----:B------:R-:W0:Y:S07]  /*0010*/  S2R R3, SR_TID.X ;  /* 0x0000000000037919 */ /* 0x000e2e0000002100 */
[----:B------:R-:W0:Y:S01]  /*0020*/  LDC R0, c[0x0][0x360] ;  /* 0x0000d800ff007b82 */ /* 0x000e220000000800 */
[----:B------:R-:W1:Y:S01]  /*0030*/  LDCU UR6, c[0x0][0x390] ;  /* 0x00007200ff0677ac */ /* 0x000e620008000800 */
[----:B------:R-:W2:Y:S06]  /*0040*/  S2R R2, SR_TID.Y ;  /* 0x0000000000027919 */ /* 0x000eac0000002200 */
[----:B------:R-:W0:Y:S08]  /*0050*/  S2UR UR4, SR_CTAID.X ;  /* 0x00000000000479c3 */ /* 0x000e300000002500 */
[----:B------:R-:W2:Y:S08]  /*0060*/  S2UR UR5, SR_CTAID.Y ;  /* 0x00000000000579c3 */ /* 0x000eb00000002600 */
[----:B------:R-:W2:Y:S01]  /*0070*/  LDC R7, c[0x0][0x364] ;  /* 0x0000d900ff077b82 */ /* 0x000ea20000000800 */
[----:B0-----:R-:W-:-:S02]  /*0080*/  IMAD R0, R0, UR4, R3 ;  /* 0x0000000400007c24 */ /* 0x001fc4000f8e0203 */
[----:B--2---:R-:W-:-:S05]  /*0090*/  IMAD R7, R7, UR5, R2 ;  /* 0x0000000507077c24 */ /* 0x004fca000f8e0202 */
[----:B------:R-:W-:-:S04]  /*00a0*/  VIMNMX R2, PT, PT, R0, R7, !PT ;  /* 0x0000000700027248 */ /* 0x000fc80007fe0100 */
[----:B-1----:R-:W-:-:S13]  /*00b0*/  ISETP.GE.AND P0, PT, R2, UR6, PT ;  /* 0x0000000602007c0c */ /* 0x002fda000bf06270 */
[----:B------:R-:W-:Y:S05]  /*00c0*/  @P0 EXIT ;  /* 0x000000000000094d */ /* 0x000fea0003800000 */
[----:B------:R-:W0:Y:S01]  /*00d0*/  LDC.64 R2, c[0x0][0x380] ;  /* 0x0000e000ff027b82 */ /* 0x000e220000000a00 */
[----:B------:R-:W1:Y:S01]  /*00e0*/  LDCU.64 UR4, c[0x0][0x358] ;  /* 0x00006b00ff0477ac */ /* 0x000e620008000a00 */
[----:B------:R-:W-:-:S04]  /*00f0*/  IMAD R5, R0, UR6, R7 ;  /* 0x0000000600057c24 */ /* 0x000fc8000f8e0207 */
[----:B0-----:R-:W-:Y:S02]  /*0100*/  IMAD.WIDE R2, R5, 0x4, R2 ;  /* 0x0000000405027825 */ /* 0x001fe400078e0202 */
[----:B------:R-:W0:Y:S04]  /*0110*/  LDC.64 R4, c[0x0][0x388] ;  /* 0x0000e200ff047b82 */ /* 0x000e280000000a00 */
[----:B-1----:R-:W2:Y:S01]  /*0120*/  LDG.E R3, desc[UR4][R2.64] ;  /* 0x0000000402037981 */ /* 0x002ea2000c1e1900 */
[----:B------:R-:W-:-:S04]  /*0130*/  IMAD R7, R7, UR6, R0 ;  /* 0x0000000607077c24 */ /* 0x000fc8000f8e0200 */
[----:B0-----:R-:W-:-:S05]  /*0140*/  IMAD.WIDE R4, R7, 0x4, R4 ;  /* 0x0000000407047825 */ /* 0x001fca00078e0204 */
[----:B--2---:R-:W-:Y:S01]  /*0150*/  STG.E desc[UR4][R4.64], R3 ;  /* 0x0000000304007986 */ /* 0x004fe2000c101904 */
[----:B------:R-:W-:Y:S05]  /*0160*/  EXIT ;  /* 0x000000000000794d */ /* 0x000fea0003800000 */
.L_x_13:
        /* <DEDUP_REMOVED lines=9> */
.L_x_23:


//--------------------- .nv.shared._Z17transposeUnrolledILi64ELi16EEvPfS0_i --------------------------
	.section	.nv.shared._Z17transposeUnrolledILi64ELi16EEvPfS0_i,"aw",@nobits
	.sectionflags	@""
	.align	4
.nv.shared._Z17transposeUnrolledILi64ELi16EEvPfS0_i:
	.zero		17408


//--------------------- .nv.shared.reserved.0     --------------------------
	.section	.nv.shared.reserved.0,"aw",@nobits
	.weak		__nv_reservedSMEM_offset_0_alias
	.size		__nv_reservedSMEM_offset_0_alias, 0, 64
	.other		__nv_reservedSMEM_offset_0_alias,@"STO_CUDA_RESERVED_SHARED STV_DEFAULT"
__nv_reservedSMEM_offset_0_alias:
	.zero		0
	.zero		64


//--------------------- .nv.shared._Z17transposeUnrolledILi32ELi8EEvPfS0_i --------------------------
	.section	.nv.shared._Z17transposeUnrolledILi32ELi8EEvPfS0_i,"aw",@nobits
	.sectionflags	@""
	.align	4
.nv.shared._Z17transposeUnrolledILi32ELi8EEvPfS0_i:
	.zero		5120


//--------------------- .nv.shared._Z17transposeUnrolledILi32ELi16EEvPfS0_i --------------------------
	.section	.nv.shared._Z17transposeUnrolledILi32ELi16EEvPfS0_i,"aw",@nobits
	.sectionflags	@""
	.align	4
.nv.shared._Z17transposeUnrolledILi32ELi16EEvPfS0_i:
	.zero		5120


//--------------------- .nv.shared._Z18transposeSharedwBCILi32EEvPfS0_i --------------------------
	.section	.nv.shared._Z18transposeSharedwBCILi32EEvPfS0_i,"aw",@nobits
	.sectionflags	@""
	.align	4
.nv.shared._Z18transposeSharedwBCILi32EEvPfS0_i:
	.zero		5120


//--------------------- .nv.shared._Z18transposeSharedwBCILi16EEvPfS0_i --------------------------
	.section	.nv.shared._Z18transposeSharedwBCILi16EEvPfS0_i,"aw",@nobits
	.sectionflags	@""
	.align	4
.nv.shared._Z18transposeSharedwBCILi16EEvPfS0_i:
	.zero		2048


//--------------------- .nv.shared._Z18transposeSharedwBCILi8EEvPfS0_i --------------------------
	.section	.nv.shared._Z18transposeSharedwBCILi8EEvPfS0_i,"aw",@nobits
	.sectionflags	@""
	.align	4
.nv.shared._Z18transposeSharedwBCILi8EEvPfS0_i:
	.zero		1280


//--------------------- .nv.shared._Z15transposeSharedILi32EEvPfS0_i --------------------------
	.section	.nv.shared._Z15transposeSharedILi32EEvPfS0_i,"aw",@nobits
	.sectionflags	@""
	.align	4
.nv.shared._Z15transposeSharedILi32EEvPfS0_i:
	.zero		5120


//--------------------- .nv.shared._Z15transposeSharedILi16EEvPfS0_i --------------------------
	.section	.nv.shared._Z15transposeSharedILi16EEvPfS0_i,"aw",@nobits
	.sectionflags	@""
	.align	4
.nv.shared._Z15transposeSharedILi16EEvPfS0_i:
	.zero		2048


//--------------------- .nv.shared._Z15transposeSharedILi8EEvPfS0_i --------------------------
	.section	.nv.shared._Z15transposeSharedILi8EEvPfS0_i,"aw",@nobits
	.sectionflags	@""
	.align	4
.nv.shared._Z15transposeSharedILi8EEvPfS0_i:
	.zero		1280


//--------------------- .nv.constant0._Z17transposeUnrolledILi64ELi16EEvPfS0_i --------------------------
	.section	.nv.constant0._Z17transposeUnrolledILi64ELi16EEvPfS0_i,"a",@progbits
	.sectionflags	@""
	.align	4
.nv.constant0._Z17transposeUnrolledILi64ELi16EEvPfS0_i:
	.zero		916


//--------------------- .nv.constant0._Z17transposeUnrolledILi32ELi8EEvPfS0_i --------------------------
	.section	.nv.constant0._Z17transposeUnrolledILi32ELi8EEvPfS0_i,"a",@progbits
	.sectionflags	@""
	.align	4
.nv.constant0._Z17transposeUnrolledILi32ELi8EEvPfS0_i:
	.zero		916


//--------------------- .nv.constant0._Z17transposeUnrolledILi32ELi16EEvPfS0_i --------------------------
	.section	.nv.constant0._Z17transposeUnrolledILi32ELi16EEvPfS0_i,"a",@progbits
	.sectionflags	@""
	.align	4
.nv.constant0._Z17transposeUnrolledILi32ELi16EEvPfS0_i:
	.zero		916


//--------------------- .nv.constant0._Z18transposeSharedwBCILi32EEvPfS0_i --------------------------
	.section	.nv.constant0._Z18transposeSharedwBCILi32EEvPfS0_i,"a",@progbits
	.sectionflags	@""
	.align	4
.nv.constant0._Z18transposeSharedwBCILi32EEvPfS0_i:
	.zero		916


//--------------------- .nv.constant0._Z18transposeSharedwBCILi16EEvPfS0_i --------------------------
	.section	.nv.constant0._Z18transposeSharedwBCILi16EEvPfS0_i,"a",@progbits
	.sectionflags	@""
	.align	4
.nv.constant0._Z18transposeSharedwBCILi16EEvPfS0_i:
	.zero		916


//--------------------- .nv.constant0._Z18transposeSharedwBCILi8EEvPfS0_i --------------------------
	.section	.nv.constant0._Z18transposeSharedwBCILi8EEvPfS0_i,"a",@progbits
	.sectionflags	@""
	.align	4
.nv.constant0._Z18transposeSharedwBCILi8EEvPfS0_i:
	.zero		916


//--------------------- .nv.constant0._Z15transposeSharedILi32EEvPfS0_i --------------------------
	.section	.nv.constant0._Z15transposeSharedILi32EEvPfS0_i,"a",@progbits
	.sectionflags	@""
	.align	4
.nv.constant0._Z15transposeSharedILi32EEvPfS0_i:
	.zero		916


//--------------------- .nv.constant0._Z15transposeSharedILi16EEvPfS0_i --------------------------
	.section	.nv.constant0._Z15transposeSharedILi16EEvPfS0_i,"a",@progbits
	.sectionflags	@""
	.align	4
.nv.constant0._Z15transposeSharedILi16EEvPfS0_i:
	.zero		916


//--------------------- .nv.constant0._Z15transposeSharedILi8EEvPfS0_i --------------------------
	.section	.nv.constant0._Z15transposeSharedILi8EEvPfS0_i,"a",@progbits
	.sectionflags	@""
	.align	4
.nv.constant0._Z15transposeSharedILi8EEvPfS0_i:
	.zero		916


//--------------------- .nv.constant0._Z14transposeNaivePfS_i --------------------------
	.section	.nv.constant0._Z14transposeNaivePfS_i,"a",@progbits
	.sectionflags	@""
	.align	4
.nv.constant0._Z14transposeNaivePfS_i:
	.zero		916


//--------------------- SYMBOLS --------------------------

	.type		.nv.reservedSmem.offset0,@object
	.size		.nv.reservedSmem.offset0,0x4
	.type		.nv.reservedSmem.cap,@object
	.size		.nv.reservedSmem.cap,0x4
